//
// Generated by NVIDIA NVVM Compiler
//
// Compiler Build ID: CL-36424714
// Cuda compilation tools, release 13.0, V13.0.88
// Based on NVVM 20.0.0
//

.version 9.0
.target sm_100
.address_size 64

	// .globl	_Z6phase1iiPii
// _ZZ6phase1iiPiiE1s has been demoted
// _ZZ6phase2iiPiiE1s has been demoted
// _ZZ6phase3iiPiiE1s has been demoted

.visible .entry _Z6phase1iiPii(
	.param .u32 _Z6phase1iiPii_param_0,
	.param .u32 _Z6phase1iiPii_param_1,
	.param .u64 .ptr .align 1 _Z6phase1iiPii_param_2,
	.param .u32 _Z6phase1iiPii_param_3
)
{
	.reg .pred 	%p<23>;
	.reg .b32 	%r<305>;
	.reg .b64 	%rd<31>;
	// demoted variable
	.shared .align 4 .b8 _ZZ6phase1iiPiiE1s[16384];
	ld.param.u32 	%r66, [_Z6phase1iiPii_param_0];
	ld.param.u32 	%r68, [_Z6phase1iiPii_param_1];
	ld.param.u64 	%rd2, [_Z6phase1iiPii_param_2];
	ld.param.u32 	%r67, [_Z6phase1iiPii_param_3];
	cvta.to.global.u64 	%rd1, %rd2;
	mul.lo.s32 	%r1, %r68, %r66;
	mov.u32 	%r2, %tid.y;
	mov.u32 	%r3, %tid.x;
	add.s32 	%r69, %r66, 31;
	shr.s32 	%r70, %r69, 31;
	shr.u32 	%r71, %r70, 27;
	add.s32 	%r72, %r69, %r71;
	shr.s32 	%r4, %r72, 5;
	max.u32 	%r73, %r2, %r3;
	setp.ge.u32 	%p1, %r73, %r66;
	@%p1 bra 	$L__BB0_32;
	setp.lt.s32 	%p2, %r66, 1;
	@%p2 bra 	$L__BB0_11;
	max.s32 	%r5, %r4, 1;
	and.b32  	%r6, %r5, 3;
	and.b32  	%r7, %r5, 67108860;
	mov.b32 	%r290, 0;
$L__BB0_3:
	setp.lt.u32 	%p3, %r66, 97;
	shl.b32 	%r76, %r290, 5;
	add.s32 	%r9, %r76, %r3;
	add.s32 	%r10, %r9, %r1;
	mov.b32 	%r292, 0;
	@%p3 bra 	$L__BB0_6;
	mov.b32 	%r291, 0;
$L__BB0_5:
	.pragma "nounroll";
	shl.b32 	%r78, %r291, 5;
	add.s32 	%r79, %r78, %r2;
	add.s32 	%r80, %r79, %r1;
	mad.lo.s32 	%r81, %r80, %r67, %r10;
	mul.wide.s32 	%rd3, %r81, 4;
	add.s64 	%rd4, %rd1, %rd3;
	ld.global.u32 	%r82, [%rd4];
	mad.lo.s32 	%r83, %r79, %r66, %r9;
	shl.b32 	%r84, %r83, 2;
	mov.u32 	%r85, _ZZ6phase1iiPiiE1s;
	add.s32 	%r86, %r85, %r84;
	st.shared.u32 	[%r86], %r82;
	add.s32 	%r87, %r79, 32;
	add.s32 	%r88, %r80, 32;
	mad.lo.s32 	%r89, %r88, %r67, %r10;
	mul.wide.s32 	%rd5, %r89, 4;
	add.s64 	%rd6, %rd1, %rd5;
	ld.global.u32 	%r90, [%rd6];
	mad.lo.s32 	%r91, %r87, %r66, %r9;
	shl.b32 	%r92, %r91, 2;
	add.s32 	%r93, %r85, %r92;
	st.shared.u32 	[%r93], %r90;
	add.s32 	%r94, %r79, 64;
	add.s32 	%r95, %r80, 64;
	mad.lo.s32 	%r96, %r95, %r67, %r10;
	mul.wide.s32 	%rd7, %r96, 4;
	add.s64 	%rd8, %rd1, %rd7;
	ld.global.u32 	%r97, [%rd8];
	mad.lo.s32 	%r98, %r94, %r66, %r9;
	shl.b32 	%r99, %r98, 2;
	add.s32 	%r100, %r85, %r99;
	st.shared.u32 	[%r100], %r97;
	add.s32 	%r101, %r79, 96;
	add.s32 	%r102, %r80, 96;
	mad.lo.s32 	%r103, %r102, %r67, %r10;
	mul.wide.s32 	%rd9, %r103, 4;
	add.s64 	%rd10, %rd1, %rd9;
	ld.global.u32 	%r104, [%rd10];
	mad.lo.s32 	%r105, %r101, %r66, %r9;
	shl.b32 	%r106, %r105, 2;
	add.s32 	%r107, %r85, %r106;
	st.shared.u32 	[%r107], %r104;
	add.s32 	%r291, %r291, 4;
	setp.ne.s32 	%p4, %r291, %r7;
	mov.u32 	%r292, %r7;
	@%p4 bra 	$L__BB0_5;
$L__BB0_6:
	setp.eq.s32 	%p5, %r6, 0;
	@%p5 bra 	$L__BB0_10;
	setp.eq.s32 	%p6, %r6, 1;
	shl.b32 	%r108, %r292, 5;
	add.s32 	%r14, %r108, %r2;
	add.s32 	%r15, %r14, %r1;
	mad.lo.s32 	%r109, %r15, %r67, %r10;
	mul.wide.s32 	%rd11, %r109, 4;
	add.s64 	%rd12, %rd1, %rd11;
	ld.global.u32 	%r110, [%rd12];
	mad.lo.s32 	%r111, %r14, %r66, %r9;
	shl.b32 	%r112, %r111, 2;
	mov.u32 	%r113, _ZZ6phase1iiPiiE1s;
	add.s32 	%r114, %r113, %r112;
	st.shared.u32 	[%r114], %r110;
	@%p6 bra 	$L__BB0_10;
	setp.eq.s32 	%p7, %r6, 2;
	add.s32 	%r115, %r14, 32;
	add.s32 	%r116, %r15, 32;
	mad.lo.s32 	%r117, %r116, %r67, %r10;
	mul.wide.s32 	%rd13, %r117, 4;
	add.s64 	%rd14, %rd1, %rd13;
	ld.global.u32 	%r118, [%rd14];
	mad.lo.s32 	%r119, %r115, %r66, %r9;
	shl.b32 	%r120, %r119, 2;
	add.s32 	%r122, %r113, %r120;
	st.shared.u32 	[%r122], %r118;
	@%p7 bra 	$L__BB0_10;
	add.s32 	%r123, %r14, 64;
	add.s32 	%r124, %r15, 64;
	mad.lo.s32 	%r125, %r124, %r67, %r10;
	mul.wide.s32 	%rd15, %r125, 4;
	add.s64 	%rd16, %rd1, %rd15;
	ld.global.u32 	%r126, [%rd16];
	mad.lo.s32 	%r127, %r123, %r66, %r9;
	shl.b32 	%r128, %r127, 2;
	add.s32 	%r130, %r113, %r128;
	st.shared.u32 	[%r130], %r126;
$L__BB0_10:
	add.s32 	%r290, %r290, 1;
	setp.ne.s32 	%p8, %r290, %r5;
	@%p8 bra 	$L__BB0_3;
$L__BB0_11:
	setp.lt.s32 	%p9, %r66, 1;
	bar.sync 	0;
	@%p9 bra 	$L__BB0_32;
	max.s32 	%r17, %r4, 1;
	and.b32  	%r18, %r17, 3;
	and.b32  	%r19, %r17, 67108860;
	mov.b32 	%r293, 0;
$L__BB0_13:
	mul.lo.s32 	%r21, %r293, %r66;
	mov.b32 	%r294, 0;
$L__BB0_14:
	setp.lt.u32 	%p10, %r66, 97;
	shl.b32 	%r134, %r294, 5;
	add.s32 	%r32, %r134, %r3;
	add.s32 	%r135, %r32, %r21;
	shl.b32 	%r136, %r135, 2;
	mov.u32 	%r137, _ZZ6phase1iiPiiE1s;
	add.s32 	%r33, %r137, %r136;
	mov.b32 	%r296, 0;
	@%p10 bra 	$L__BB0_17;
	mov.b32 	%r295, 0;
$L__BB0_16:
	.pragma "nounroll";
	shl.b32 	%r139, %r295, 5;
	add.s32 	%r140, %r139, %r2;
	mul.lo.s32 	%r141, %r140, %r66;
	add.s32 	%r142, %r141, %r32;
	shl.b32 	%r143, %r142, 2;
	add.s32 	%r145, %r137, %r143;
	ld.shared.u32 	%r146, [%r145];
	add.s32 	%r147, %r141, %r293;
	shl.b32 	%r148, %r147, 2;
	add.s32 	%r149, %r137, %r148;
	ld.shared.u32 	%r150, [%r149];
	ld.shared.u32 	%r151, [%r33];
	add.s32 	%r152, %r151, %r150;
	min.s32 	%r153, %r146, %r152;
	st.shared.u32 	[%r145], %r153;
	add.s32 	%r154, %r140, 32;
	mul.lo.s32 	%r155, %r154, %r66;
	add.s32 	%r156, %r155, %r32;
	shl.b32 	%r157, %r156, 2;
	add.s32 	%r158, %r137, %r157;
	ld.shared.u32 	%r159, [%r158];
	add.s32 	%r160, %r155, %r293;
	shl.b32 	%r161, %r160, 2;
	add.s32 	%r162, %r137, %r161;
	ld.shared.u32 	%r163, [%r162];
	ld.shared.u32 	%r164, [%r33];
	add.s32 	%r165, %r164, %r163;
	min.s32 	%r166, %r159, %r165;
	st.shared.u32 	[%r158], %r166;
	add.s32 	%r167, %r140, 64;
	mul.lo.s32 	%r168, %r167, %r66;
	add.s32 	%r169, %r168, %r32;
	shl.b32 	%r170, %r169, 2;
	add.s32 	%r171, %r137, %r170;
	ld.shared.u32 	%r172, [%r171];
	add.s32 	%r173, %r168, %r293;
	shl.b32 	%r174, %r173, 2;
	add.s32 	%r175, %r137, %r174;
	ld.shared.u32 	%r176, [%r175];
	ld.shared.u32 	%r177, [%r33];
	add.s32 	%r178, %r177, %r176;
	min.s32 	%r179, %r172, %r178;
	st.shared.u32 	[%r171], %r179;
	add.s32 	%r180, %r140, 96;
	mul.lo.s32 	%r181, %r180, %r66;
	add.s32 	%r182, %r181, %r32;
	shl.b32 	%r183, %r182, 2;
	add.s32 	%r184, %r137, %r183;
	ld.shared.u32 	%r185, [%r184];
	add.s32 	%r186, %r181, %r293;
	shl.b32 	%r187, %r186, 2;
	add.s32 	%r188, %r137, %r187;
	ld.shared.u32 	%r189, [%r188];
	ld.shared.u32 	%r190, [%r33];
	add.s32 	%r191, %r190, %r189;
	min.s32 	%r192, %r185, %r191;
	st.shared.u32 	[%r184], %r192;
	add.s32 	%r295, %r295, 4;
	setp.ne.s32 	%p11, %r295, %r19;
	mov.u32 	%r296, %r19;
	@%p11 bra 	$L__BB0_16;
$L__BB0_17:
	setp.eq.s32 	%p12, %r18, 0;
	@%p12 bra 	$L__BB0_21;
	setp.eq.s32 	%p13, %r18, 1;
	shl.b32 	%r193, %r296, 5;
	add.s32 	%r37, %r193, %r2;
	mul.lo.s32 	%r194, %r37, %r66;
	add.s32 	%r195, %r194, %r32;
	shl.b32 	%r196, %r195, 2;
	add.s32 	%r198, %r137, %r196;
	ld.shared.u32 	%r199, [%r198];
	add.s32 	%r200, %r194, %r293;
	shl.b32 	%r201, %r200, 2;
	add.s32 	%r202, %r137, %r201;
	ld.shared.u32 	%r203, [%r202];
	ld.shared.u32 	%r204, [%r33];
	add.s32 	%r205, %r204, %r203;
	min.s32 	%r206, %r199, %r205;
	st.shared.u32 	[%r198], %r206;
	@%p13 bra 	$L__BB0_21;
	setp.eq.s32 	%p14, %r18, 2;
	add.s32 	%r207, %r37, 32;
	mul.lo.s32 	%r208, %r207, %r66;
	add.s32 	%r209, %r208, %r32;
	shl.b32 	%r210, %r209, 2;
	add.s32 	%r212, %r137, %r210;
	ld.shared.u32 	%r213, [%r212];
	add.s32 	%r214, %r208, %r293;
	shl.b32 	%r215, %r214, 2;
	add.s32 	%r216, %r137, %r215;
	ld.shared.u32 	%r217, [%r216];
	ld.shared.u32 	%r218, [%r33];
	add.s32 	%r219, %r218, %r217;
	min.s32 	%r220, %r213, %r219;
	st.shared.u32 	[%r212], %r220;
	@%p14 bra 	$L__BB0_21;
	add.s32 	%r221, %r37, 64;
	mul.lo.s32 	%r222, %r221, %r66;
	add.s32 	%r223, %r222, %r32;
	shl.b32 	%r224, %r223, 2;
	add.s32 	%r226, %r137, %r224;
	ld.shared.u32 	%r227, [%r226];
	add.s32 	%r228, %r222, %r293;
	shl.b32 	%r229, %r228, 2;
	add.s32 	%r230, %r137, %r229;
	ld.shared.u32 	%r231, [%r230];
	ld.shared.u32 	%r232, [%r33];
	add.s32 	%r233, %r232, %r231;
	min.s32 	%r234, %r227, %r233;
	st.shared.u32 	[%r226], %r234;
$L__BB0_21:
	add.s32 	%r294, %r294, 1;
	setp.ne.s32 	%p15, %r294, %r17;
	@%p15 bra 	$L__BB0_14;
	bar.sync 	0;
	add.s32 	%r293, %r293, 1;
	setp.eq.s32 	%p16, %r293, %r66;
	@%p16 bra 	$L__BB0_23;
	bra.uni 	$L__BB0_13;
$L__BB0_23:
	add.s32 	%r236, %r2, 32;
	mul.lo.s32 	%r237, %r66, %r236;
	shl.b32 	%r238, %r237, 2;
	add.s32 	%r22, %r137, %r238;
	add.s32 	%r240, %r2, 64;
	mul.lo.s32 	%r241, %r66, %r240;
	shl.b32 	%r242, %r241, 2;
	add.s32 	%r23, %r137, %r242;
	add.s32 	%r243, %r2, 96;
	mul.lo.s32 	%r244, %r66, %r243;
	shl.b32 	%r245, %r244, 2;
	add.s32 	%r24, %r137, %r245;
	add.s32 	%r246, %r3, %r1;
	add.s32 	%r247, %r2, %r1;
	add.s32 	%r248, %r247, 32;
	mad.lo.s32 	%r25, %r67, %r248, %r246;
	shl.b32 	%r26, %r67, 7;
	add.s32 	%r249, %r247, 64;
	mad.lo.s32 	%r27, %r67, %r249, %r246;
	add.s32 	%r250, %r247, 96;
	mad.lo.s32 	%r28, %r67, %r250, %r246;
	mad.lo.s32 	%r29, %r67, %r247, %r246;
	mul.lo.s32 	%r251, %r2, %r66;
	shl.b32 	%r252, %r251, 2;
	add.s32 	%r30, %r137, %r252;
	mov.b32 	%r297, 0;
$L__BB0_24:
	setp.lt.u32 	%p17, %r66, 97;
	shl.b32 	%r41, %r297, 5;
	add.s32 	%r42, %r41, %r3;
	mov.b32 	%r304, 0;
	@%p17 bra 	$L__BB0_27;
	and.b32  	%r254, %r294, -4;
	neg.s32 	%r303, %r254;
	shl.b32 	%r255, %r297, 7;
	shl.b32 	%r256, %r3, 2;
	add.s32 	%r302, %r256, %r255;
	add.s32 	%r301, %r25, %r41;
	add.s32 	%r300, %r27, %r41;
	add.s32 	%r299, %r28, %r41;
	add.s32 	%r298, %r29, %r41;
$L__BB0_26:
	.pragma "nounroll";
	add.s32 	%r257, %r30, %r302;
	ld.shared.u32 	%r258, [%r257];
	mul.wide.s32 	%rd17, %r298, 4;
	add.s64 	%rd18, %rd1, %rd17;
	st.global.u32 	[%rd18], %r258;
	add.s32 	%r259, %r22, %r302;
	ld.shared.u32 	%r260, [%r259];
	mul.wide.s32 	%rd19, %r301, 4;
	add.s64 	%rd20, %rd1, %rd19;
	st.global.u32 	[%rd20], %r260;
	add.s32 	%r261, %r23, %r302;
	ld.shared.u32 	%r262, [%r261];
	mul.wide.s32 	%rd21, %r300, 4;
	add.s64 	%rd22, %rd1, %rd21;
	st.global.u32 	[%rd22], %r262;
	add.s32 	%r263, %r24, %r302;
	ld.shared.u32 	%r264, [%r263];
	mul.wide.s32 	%rd23, %r299, 4;
	add.s64 	%rd24, %rd1, %rd23;
	st.global.u32 	[%rd24], %r264;
	add.s32 	%r303, %r303, 4;
	shl.b32 	%r265, %r66, 9;
	add.s32 	%r302, %r302, %r265;
	add.s32 	%r301, %r301, %r26;
	add.s32 	%r300, %r300, %r26;
	add.s32 	%r299, %r299, %r26;
	add.s32 	%r298, %r298, %r26;
	setp.ne.s32 	%p18, %r303, 0;
	mov.u32 	%r304, %r19;
	@%p18 bra 	$L__BB0_26;
$L__BB0_27:
	setp.eq.s32 	%p19, %r18, 0;
	@%p19 bra 	$L__BB0_31;
	setp.eq.s32 	%p20, %r18, 1;
	shl.b32 	%r266, %r304, 5;
	add.s32 	%r62, %r266, %r2;
	mad.lo.s32 	%r267, %r62, %r66, %r42;
	shl.b32 	%r268, %r267, 2;
	mov.u32 	%r269, _ZZ6phase1iiPiiE1s;
	add.s32 	%r270, %r269, %r268;
	ld.shared.u32 	%r271, [%r270];
	add.s32 	%r63, %r62, %r1;
	add.s32 	%r272, %r42, %r1;
	mad.lo.s32 	%r273, %r63, %r67, %r272;
	mul.wide.s32 	%rd25, %r273, 4;
	add.s64 	%rd26, %rd1, %rd25;
	st.global.u32 	[%rd26], %r271;
	@%p20 bra 	$L__BB0_31;
	setp.eq.s32 	%p21, %r18, 2;
	add.s32 	%r274, %r62, 32;
	mad.lo.s32 	%r275, %r274, %r66, %r42;
	shl.b32 	%r276, %r275, 2;
	add.s32 	%r278, %r269, %r276;
	ld.shared.u32 	%r279, [%r278];
	add.s32 	%r280, %r63, 32;
	mad.lo.s32 	%r281, %r280, %r67, %r272;
	mul.wide.s32 	%rd27, %r281, 4;
	add.s64 	%rd28, %rd1, %rd27;
	st.global.u32 	[%rd28], %r279;
	@%p21 bra 	$L__BB0_31;
	add.s32 	%r282, %r62, 64;
	mad.lo.s32 	%r283, %r282, %r66, %r42;
	shl.b32 	%r284, %r283, 2;
	add.s32 	%r286, %r269, %r284;
	ld.shared.u32 	%r287, [%r286];
	add.s32 	%r288, %r63, 64;
	mad.lo.s32 	%r289, %r288, %r67, %r272;
	mul.wide.s32 	%rd29, %r289, 4;
	add.s64 	%rd30, %rd1, %rd29;
	st.global.u32 	[%rd30], %r287;
$L__BB0_31:
	add.s32 	%r297, %r297, 1;
	setp.ne.s32 	%p22, %r297, %r294;
	@%p22 bra 	$L__BB0_24;
$L__BB0_32:
	ret;

}
	// .globl	_Z6phase2iiPii
.visible .entry _Z6phase2iiPii(
	.param .u32 _Z6phase2iiPii_param_0,
	.param .u32 _Z6phase2iiPii_param_1,
	.param .u64 .ptr .align 1 _Z6phase2iiPii_param_2,
	.param .u32 _Z6phase2iiPii_param_3
)
{
	.reg .pred 	%p<19>;
	.reg .b32 	%r<266>;
	.reg .b64 	%rd<45>;
	// demoted variable
	.shared .align 4 .b8 _ZZ6phase2iiPiiE1s[32768];
	ld.param.u32 	%r60, [_Z6phase2iiPii_param_0];
	ld.param.u32 	%r62, [_Z6phase2iiPii_param_1];
	ld.param.u64 	%rd2, [_Z6phase2iiPii_param_2];
	ld.param.u32 	%r61, [_Z6phase2iiPii_param_3];
	cvta.to.global.u64 	%rd1, %rd2;
	mov.u32 	%r63, %ctaid.x;
	setp.eq.s32 	%p1, %r63, 0;
	mov.u32 	%r64, %ctaid.y;
	setp.ge.u32 	%p2, %r64, %r62;
	selp.u32 	%r65, 1, 0, %p2;
	add.s32 	%r66, %r64, %r65;
	selp.b32 	%r67, %r66, 0, %p1;
	mad.lo.s32 	%r68, %r62, %r63, %r67;
	mul.lo.s32 	%r1, %r68, %r60;
	selp.b32 	%r69, %r62, 0, %p1;
	mad.lo.s32 	%r70, %r66, %r63, %r69;
	mul.lo.s32 	%r2, %r70, %r60;
	mul.lo.s32 	%r3, %r62, %r60;
	mov.u32 	%r4, %tid.y;
	mov.u32 	%r5, %tid.x;
	add.s32 	%r71, %r60, 31;
	shr.s32 	%r72, %r71, 31;
	shr.u32 	%r73, %r72, 27;
	add.s32 	%r74, %r71, %r73;
	shr.s32 	%r6, %r74, 5;
	mul.lo.s32 	%r7, %r60, %r60;
	max.u32 	%r75, %r4, %r5;
	setp.ge.u32 	%p3, %r75, %r60;
	@%p3 bra 	$L__BB1_23;
	setp.lt.s32 	%p4, %r60, 1;
	@%p4 bra 	$L__BB1_11;
	max.s32 	%r8, %r6, 1;
	and.b32  	%r9, %r8, 3;
	and.b32  	%r10, %r8, 67108860;
	mov.b32 	%r254, 0;
$L__BB1_3:
	setp.lt.u32 	%p5, %r60, 97;
	shl.b32 	%r78, %r254, 5;
	add.s32 	%r12, %r78, %r5;
	add.s32 	%r13, %r12, %r3;
	add.s32 	%r14, %r12, %r2;
	mov.b32 	%r256, 0;
	@%p5 bra 	$L__BB1_6;
	mov.b32 	%r255, 0;
$L__BB1_5:
	.pragma "nounroll";
	shl.b32 	%r80, %r255, 5;
	add.s32 	%r81, %r80, %r4;
	add.s32 	%r82, %r81, %r1;
	mad.lo.s32 	%r83, %r82, %r61, %r13;
	mul.wide.s32 	%rd3, %r83, 4;
	add.s64 	%rd4, %rd1, %rd3;
	ld.global.u32 	%r84, [%rd4];
	mad.lo.s32 	%r85, %r81, %r60, %r12;
	shl.b32 	%r86, %r85, 2;
	mov.u32 	%r87, _ZZ6phase2iiPiiE1s;
	add.s32 	%r88, %r87, %r86;
	st.shared.u32 	[%r88], %r84;
	add.s32 	%r89, %r81, %r3;
	mad.lo.s32 	%r90, %r89, %r61, %r14;
	mul.wide.s32 	%rd5, %r90, 4;
	add.s64 	%rd6, %rd1, %rd5;
	ld.global.u32 	%r91, [%rd6];
	shl.b32 	%r92, %r7, 2;
	add.s32 	%r93, %r88, %r92;
	st.shared.u32 	[%r93], %r91;
	add.s32 	%r94, %r81, 32;
	add.s32 	%r95, %r82, 32;
	mad.lo.s32 	%r96, %r95, %r61, %r13;
	mul.wide.s32 	%rd7, %r96, 4;
	add.s64 	%rd8, %rd1, %rd7;
	ld.global.u32 	%r97, [%rd8];
	mad.lo.s32 	%r98, %r94, %r60, %r12;
	shl.b32 	%r99, %r98, 2;
	add.s32 	%r100, %r87, %r99;
	st.shared.u32 	[%r100], %r97;
	add.s32 	%r101, %r89, 32;
	mad.lo.s32 	%r102, %r101, %r61, %r14;
	mul.wide.s32 	%rd9, %r102, 4;
	add.s64 	%rd10, %rd1, %rd9;
	ld.global.u32 	%r103, [%rd10];
	add.s32 	%r104, %r100, %r92;
	st.shared.u32 	[%r104], %r103;
	add.s32 	%r105, %r81, 64;
	add.s32 	%r106, %r82, 64;
	mad.lo.s32 	%r107, %r106, %r61, %r13;
	mul.wide.s32 	%rd11, %r107, 4;
	add.s64 	%rd12, %rd1, %rd11;
	ld.global.u32 	%r108, [%rd12];
	mad.lo.s32 	%r109, %r105, %r60, %r12;
	shl.b32 	%r110, %r109, 2;
	add.s32 	%r111, %r87, %r110;
	st.shared.u32 	[%r111], %r108;
	add.s32 	%r112, %r89, 64;
	mad.lo.s32 	%r113, %r112, %r61, %r14;
	mul.wide.s32 	%rd13, %r113, 4;
	add.s64 	%rd14, %rd1, %rd13;
	ld.global.u32 	%r114, [%rd14];
	add.s32 	%r115, %r111, %r92;
	st.shared.u32 	[%r115], %r114;
	add.s32 	%r116, %r81, 96;
	add.s32 	%r117, %r82, 96;
	mad.lo.s32 	%r118, %r117, %r61, %r13;
	mul.wide.s32 	%rd15, %r118, 4;
	add.s64 	%rd16, %rd1, %rd15;
	ld.global.u32 	%r119, [%rd16];
	mad.lo.s32 	%r120, %r116, %r60, %r12;
	shl.b32 	%r121, %r120, 2;
	add.s32 	%r122, %r87, %r121;
	st.shared.u32 	[%r122], %r119;
	add.s32 	%r123, %r89, 96;
	mad.lo.s32 	%r124, %r123, %r61, %r14;
	mul.wide.s32 	%rd17, %r124, 4;
	add.s64 	%rd18, %rd1, %rd17;
	ld.global.u32 	%r125, [%rd18];
	add.s32 	%r126, %r122, %r92;
	st.shared.u32 	[%r126], %r125;
	add.s32 	%r255, %r255, 4;
	setp.ne.s32 	%p6, %r255, %r10;
	mov.u32 	%r256, %r10;
	@%p6 bra 	$L__BB1_5;
$L__BB1_6:
	setp.eq.s32 	%p7, %r9, 0;
	@%p7 bra 	$L__BB1_10;
	setp.eq.s32 	%p8, %r9, 1;
	shl.b32 	%r127, %r256, 5;
	add.s32 	%r18, %r127, %r4;
	add.s32 	%r19, %r18, %r1;
	mad.lo.s32 	%r128, %r19, %r61, %r13;
	mul.wide.s32 	%rd19, %r128, 4;
	add.s64 	%rd20, %rd1, %rd19;
	ld.global.u32 	%r129, [%rd20];
	mad.lo.s32 	%r130, %r18, %r60, %r12;
	shl.b32 	%r131, %r130, 2;
	mov.u32 	%r132, _ZZ6phase2iiPiiE1s;
	add.s32 	%r133, %r132, %r131;
	st.shared.u32 	[%r133], %r129;
	add.s32 	%r20, %r18, %r3;
	mad.lo.s32 	%r134, %r20, %r61, %r14;
	mul.wide.s32 	%rd21, %r134, 4;
	add.s64 	%rd22, %rd1, %rd21;
	ld.global.u32 	%r135, [%rd22];
	shl.b32 	%r21, %r7, 2;
	add.s32 	%r136, %r133, %r21;
	st.shared.u32 	[%r136], %r135;
	@%p8 bra 	$L__BB1_10;
	setp.eq.s32 	%p9, %r9, 2;
	add.s32 	%r137, %r18, 32;
	add.s32 	%r138, %r19, 32;
	mad.lo.s32 	%r139, %r138, %r61, %r13;
	mul.wide.s32 	%rd23, %r139, 4;
	add.s64 	%rd24, %rd1, %rd23;
	ld.global.u32 	%r140, [%rd24];
	mad.lo.s32 	%r141, %r137, %r60, %r12;
	shl.b32 	%r142, %r141, 2;
	add.s32 	%r144, %r132, %r142;
	st.shared.u32 	[%r144], %r140;
	add.s32 	%r145, %r20, 32;
	mad.lo.s32 	%r146, %r145, %r61, %r14;
	mul.wide.s32 	%rd25, %r146, 4;
	add.s64 	%rd26, %rd1, %rd25;
	ld.global.u32 	%r147, [%rd26];
	add.s32 	%r148, %r144, %r21;
	st.shared.u32 	[%r148], %r147;
	@%p9 bra 	$L__BB1_10;
	add.s32 	%r149, %r18, 64;
	add.s32 	%r150, %r19, 64;
	mad.lo.s32 	%r151, %r150, %r61, %r13;
	mul.wide.s32 	%rd27, %r151, 4;
	add.s64 	%rd28, %rd1, %rd27;
	ld.global.u32 	%r152, [%rd28];
	mad.lo.s32 	%r153, %r149, %r60, %r12;
	shl.b32 	%r154, %r153, 2;
	add.s32 	%r156, %r132, %r154;
	st.shared.u32 	[%r156], %r152;
	add.s32 	%r157, %r20, 64;
	mad.lo.s32 	%r158, %r157, %r61, %r14;
	mul.wide.s32 	%rd29, %r158, 4;
	add.s64 	%rd30, %rd1, %rd29;
	ld.global.u32 	%r159, [%rd30];
	add.s32 	%r160, %r156, %r21;
	st.shared.u32 	[%r160], %r159;
$L__BB1_10:
	add.s32 	%r254, %r254, 1;
	setp.ne.s32 	%p10, %r254, %r8;
	@%p10 bra 	$L__BB1_3;
$L__BB1_11:
	setp.lt.s32 	%p11, %r60, 1;
	bar.sync 	0;
	@%p11 bra 	$L__BB1_23;
	max.s32 	%r23, %r6, 1;
	and.b32  	%r24, %r23, 67108860;
	add.s32 	%r162, %r4, 32;
	mul.lo.s32 	%r163, %r60, %r162;
	shl.b32 	%r164, %r163, 2;
	mov.u32 	%r165, _ZZ6phase2iiPiiE1s;
	add.s32 	%r25, %r165, %r164;
	shl.b32 	%r26, %r60, 9;
	add.s32 	%r166, %r4, 64;
	mul.lo.s32 	%r167, %r60, %r166;
	shl.b32 	%r168, %r167, 2;
	add.s32 	%r27, %r165, %r168;
	add.s32 	%r169, %r4, 96;
	mul.lo.s32 	%r170, %r60, %r169;
	shl.b32 	%r171, %r170, 2;
	add.s32 	%r28, %r165, %r171;
	mul.lo.s32 	%r172, %r4, %r60;
	shl.b32 	%r173, %r172, 2;
	add.s32 	%r29, %r165, %r173;
	shl.b32 	%r30, %r61, 7;
	mov.b32 	%r257, 0;
$L__BB1_13:
	mad.lo.s32 	%r32, %r257, %r60, %r7;
	mov.b32 	%r258, 0;
$L__BB1_14:
	setp.lt.u32 	%p12, %r60, 97;
	shl.b32 	%r34, %r258, 5;
	add.s32 	%r176, %r34, %r5;
	add.s32 	%r177, %r32, %r176;
	shl.b32 	%r178, %r177, 2;
	mov.u32 	%r179, _ZZ6phase2iiPiiE1s;
	add.s32 	%r180, %r179, %r178;
	ld.shared.u32 	%r35, [%r180];
	mov.b32 	%r265, 0;
	@%p12 bra 	$L__BB1_17;
	and.b32  	%r181, %r23, 67108860;
	neg.s32 	%r264, %r181;
	shl.b32 	%r263, %r257, 2;
	add.s32 	%r182, %r4, %r1;
	add.s32 	%r183, %r182, 32;
	mad.lo.s32 	%r184, %r61, %r183, %r5;
	add.s32 	%r185, %r184, %r2;
	add.s32 	%r262, %r185, %r34;
	add.s32 	%r186, %r182, 64;
	mad.lo.s32 	%r187, %r61, %r186, %r5;
	add.s32 	%r188, %r187, %r2;
	add.s32 	%r261, %r188, %r34;
	add.s32 	%r189, %r182, 96;
	mad.lo.s32 	%r190, %r61, %r189, %r5;
	add.s32 	%r191, %r190, %r2;
	add.s32 	%r260, %r191, %r34;
	mad.lo.s32 	%r192, %r61, %r182, %r5;
	add.s32 	%r193, %r192, %r2;
	add.s32 	%r259, %r193, %r34;
$L__BB1_16:
	.pragma "nounroll";
	mul.wide.s32 	%rd31, %r259, 4;
	add.s64 	%rd32, %rd1, %rd31;
	ld.global.u32 	%r194, [%rd32];
	add.s32 	%r195, %r29, %r263;
	ld.shared.u32 	%r196, [%r195];
	add.s32 	%r197, %r35, %r196;
	min.s32 	%r198, %r194, %r197;
	st.global.u32 	[%rd32], %r198;
	mul.wide.s32 	%rd33, %r262, 4;
	add.s64 	%rd34, %rd1, %rd33;
	ld.global.u32 	%r199, [%rd34];
	add.s32 	%r200, %r25, %r263;
	ld.shared.u32 	%r201, [%r200];
	add.s32 	%r202, %r35, %r201;
	min.s32 	%r203, %r199, %r202;
	st.global.u32 	[%rd34], %r203;
	mul.wide.s32 	%rd35, %r261, 4;
	add.s64 	%rd36, %rd1, %rd35;
	ld.global.u32 	%r204, [%rd36];
	add.s32 	%r205, %r27, %r263;
	ld.shared.u32 	%r206, [%r205];
	add.s32 	%r207, %r35, %r206;
	min.s32 	%r208, %r204, %r207;
	st.global.u32 	[%rd36], %r208;
	mul.wide.s32 	%rd37, %r260, 4;
	add.s64 	%rd38, %rd1, %rd37;
	ld.global.u32 	%r209, [%rd38];
	add.s32 	%r210, %r28, %r263;
	ld.shared.u32 	%r211, [%r210];
	add.s32 	%r212, %r35, %r211;
	min.s32 	%r213, %r209, %r212;
	st.global.u32 	[%rd38], %r213;
	add.s32 	%r264, %r264, 4;
	add.s32 	%r263, %r263, %r26;
	add.s32 	%r262, %r262, %r30;
	add.s32 	%r261, %r261, %r30;
	add.s32 	%r260, %r260, %r30;
	add.s32 	%r259, %r259, %r30;
	setp.ne.s32 	%p13, %r264, 0;
	mov.u32 	%r265, %r24;
	@%p13 bra 	$L__BB1_16;
$L__BB1_17:
	and.b32  	%r214, %r23, 3;
	setp.eq.s32 	%p14, %r214, 0;
	@%p14 bra 	$L__BB1_21;
	setp.eq.s32 	%p15, %r214, 1;
	shl.b32 	%r216, %r265, 5;
	add.s32 	%r55, %r216, %r4;
	add.s32 	%r56, %r55, %r1;
	shl.b32 	%r217, %r258, 5;
	add.s32 	%r218, %r217, %r5;
	add.s32 	%r219, %r218, %r2;
	mad.lo.s32 	%r220, %r56, %r61, %r219;
	mul.wide.s32 	%rd39, %r220, 4;
	add.s64 	%rd40, %rd1, %rd39;
	ld.global.u32 	%r221, [%rd40];
	mad.lo.s32 	%r222, %r55, %r60, %r257;
	shl.b32 	%r223, %r222, 2;
	mov.u32 	%r224, _ZZ6phase2iiPiiE1s;
	add.s32 	%r225, %r224, %r223;
	ld.shared.u32 	%r226, [%r225];
	add.s32 	%r227, %r35, %r226;
	min.s32 	%r228, %r221, %r227;
	st.global.u32 	[%rd40], %r228;
	@%p15 bra 	$L__BB1_21;
	setp.eq.s32 	%p16, %r214, 2;
	add.s32 	%r230, %r55, 32;
	add.s32 	%r231, %r56, 32;
	mad.lo.s32 	%r234, %r231, %r61, %r219;
	mul.wide.s32 	%rd41, %r234, 4;
	add.s64 	%rd42, %rd1, %rd41;
	ld.global.u32 	%r235, [%rd42];
	mad.lo.s32 	%r236, %r230, %r60, %r257;
	shl.b32 	%r237, %r236, 2;
	mov.u32 	%r238, _ZZ6phase2iiPiiE1s;
	add.s32 	%r239, %r238, %r237;
	ld.shared.u32 	%r240, [%r239];
	add.s32 	%r241, %r35, %r240;
	min.s32 	%r242, %r235, %r241;
	st.global.u32 	[%rd42], %r242;
	@%p16 bra 	$L__BB1_21;
	add.s32 	%r243, %r55, 64;
	add.s32 	%r244, %r56, 64;
	mad.lo.s32 	%r245, %r244, %r61, %r219;
	mul.wide.s32 	%rd43, %r245, 4;
	add.s64 	%rd44, %rd1, %rd43;
	ld.global.u32 	%r246, [%rd44];
	mad.lo.s32 	%r247, %r243, %r60, %r257;
	shl.b32 	%r248, %r247, 2;
	add.s32 	%r250, %r238, %r248;
	ld.shared.u32 	%r251, [%r250];
	add.s32 	%r252, %r35, %r251;
	min.s32 	%r253, %r246, %r252;
	st.global.u32 	[%rd44], %r253;
$L__BB1_21:
	add.s32 	%r258, %r258, 1;
	setp.ne.s32 	%p17, %r258, %r23;
	@%p17 bra 	$L__BB1_14;
	add.s32 	%r257, %r257, 1;
	setp.ne.s32 	%p18, %r257, %r60;
	@%p18 bra 	$L__BB1_13;
$L__BB1_23:
	ret;

}
	// .globl	_Z6phase3iiPii
.visible .entry _Z6phase3iiPii(
	.param .u32 _Z6phase3iiPii_param_0,
	.param .u32 _Z6phase3iiPii_param_1,
	.param .u64 .ptr .align 1 _Z6phase3iiPii_param_2,
	.param .u32 _Z6phase3iiPii_param_3
)
{
	.reg .pred 	%p<19>;
	.reg .b32 	%r<264>;
	.reg .b64 	%rd<45>;
	// demoted variable
	.shared .align 4 .b8 _ZZ6phase3iiPiiE1s[32768];
	ld.param.u32 	%r60, [_Z6phase3iiPii_param_0];
	ld.param.u32 	%r62, [_Z6phase3iiPii_param_1];
	ld.param.u64 	%rd2, [_Z6phase3iiPii_param_2];
	ld.param.u32 	%r61, [_Z6phase3iiPii_param_3];
	cvta.to.global.u64 	%rd1, %rd2;
	mov.u32 	%r63, %ctaid.x;
	setp.ge.u32 	%p1, %r63, %r62;
	selp.u32 	%r64, 1, 0, %p1;
	add.s32 	%r65, %r63, %r64;
	mul.lo.s32 	%r1, %r65, %r60;
	mov.u32 	%r66, %ctaid.y;
	setp.ge.u32 	%p2, %r66, %r62;
	selp.u32 	%r67, 1, 0, %p2;
	add.s32 	%r68, %r66, %r67;
	mul.lo.s32 	%r2, %r68, %r60;
	mul.lo.s32 	%r3, %r62, %r60;
	mov.u32 	%r4, %tid.y;
	mov.u32 	%r5, %tid.x;
	add.s32 	%r69, %r60, 31;
	shr.s32 	%r70, %r69, 31;
	shr.u32 	%r71, %r70, 27;
	add.s32 	%r72, %r69, %r71;
	shr.s32 	%r6, %r72, 5;
	mul.lo.s32 	%r7, %r60, %r60;
	max.u32 	%r73, %r4, %r5;
	setp.ge.u32 	%p3, %r73, %r60;
	@%p3 bra 	$L__BB2_23;
	setp.lt.s32 	%p4, %r60, 1;
	@%p4 bra 	$L__BB2_11;
	max.s32 	%r8, %r6, 1;
	and.b32  	%r9, %r8, 3;
	and.b32  	%r10, %r8, 67108860;
	mov.b32 	%r252, 0;
$L__BB2_3:
	setp.lt.u32 	%p5, %r60, 97;
	shl.b32 	%r76, %r252, 5;
	add.s32 	%r12, %r76, %r5;
	add.s32 	%r13, %r12, %r3;
	add.s32 	%r14, %r12, %r2;
	mov.b32 	%r254, 0;
	@%p5 bra 	$L__BB2_6;
	mov.b32 	%r253, 0;
$L__BB2_5:
	.pragma "nounroll";
	shl.b32 	%r78, %r253, 5;
	add.s32 	%r79, %r78, %r4;
	add.s32 	%r80, %r79, %r1;
	mad.lo.s32 	%r81, %r80, %r61, %r13;
	mul.wide.s32 	%rd3, %r81, 4;
	add.s64 	%rd4, %rd1, %rd3;
	ld.global.u32 	%r82, [%rd4];
	mad.lo.s32 	%r83, %r79, %r60, %r12;
	shl.b32 	%r84, %r83, 2;
	mov.u32 	%r85, _ZZ6phase3iiPiiE1s;
	add.s32 	%r86, %r85, %r84;
	st.shared.u32 	[%r86], %r82;
	add.s32 	%r87, %r79, %r3;
	mad.lo.s32 	%r88, %r87, %r61, %r14;
	mul.wide.s32 	%rd5, %r88, 4;
	add.s64 	%rd6, %rd1, %rd5;
	ld.global.u32 	%r89, [%rd6];
	shl.b32 	%r90, %r7, 2;
	add.s32 	%r91, %r86, %r90;
	st.shared.u32 	[%r91], %r89;
	add.s32 	%r92, %r79, 32;
	add.s32 	%r93, %r80, 32;
	mad.lo.s32 	%r94, %r93, %r61, %r13;
	mul.wide.s32 	%rd7, %r94, 4;
	add.s64 	%rd8, %rd1, %rd7;
	ld.global.u32 	%r95, [%rd8];
	mad.lo.s32 	%r96, %r92, %r60, %r12;
	shl.b32 	%r97, %r96, 2;
	add.s32 	%r98, %r85, %r97;
	st.shared.u32 	[%r98], %r95;
	add.s32 	%r99, %r87, 32;
	mad.lo.s32 	%r100, %r99, %r61, %r14;
	mul.wide.s32 	%rd9, %r100, 4;
	add.s64 	%rd10, %rd1, %rd9;
	ld.global.u32 	%r101, [%rd10];
	add.s32 	%r102, %r98, %r90;
	st.shared.u32 	[%r102], %r101;
	add.s32 	%r103, %r79, 64;
	add.s32 	%r104, %r80, 64;
	mad.lo.s32 	%r105, %r104, %r61, %r13;
	mul.wide.s32 	%rd11, %r105, 4;
	add.s64 	%rd12, %rd1, %rd11;
	ld.global.u32 	%r106, [%rd12];
	mad.lo.s32 	%r107, %r103, %r60, %r12;
	shl.b32 	%r108, %r107, 2;
	add.s32 	%r109, %r85, %r108;
	st.shared.u32 	[%r109], %r106;
	add.s32 	%r110, %r87, 64;
	mad.lo.s32 	%r111, %r110, %r61, %r14;
	mul.wide.s32 	%rd13, %r111, 4;
	add.s64 	%rd14, %rd1, %rd13;
	ld.global.u32 	%r112, [%rd14];
	add.s32 	%r113, %r109, %r90;
	st.shared.u32 	[%r113], %r112;
	add.s32 	%r114, %r79, 96;
	add.s32 	%r115, %r80, 96;
	mad.lo.s32 	%r116, %r115, %r61, %r13;
	mul.wide.s32 	%rd15, %r116, 4;
	add.s64 	%rd16, %rd1, %rd15;
	ld.global.u32 	%r117, [%rd16];
	mad.lo.s32 	%r118, %r114, %r60, %r12;
	shl.b32 	%r119, %r118, 2;
	add.s32 	%r120, %r85, %r119;
	st.shared.u32 	[%r120], %r117;
	add.s32 	%r121, %r87, 96;
	mad.lo.s32 	%r122, %r121, %r61, %r14;
	mul.wide.s32 	%rd17, %r122, 4;
	add.s64 	%rd18, %rd1, %rd17;
	ld.global.u32 	%r123, [%rd18];
	add.s32 	%r124, %r120, %r90;
	st.shared.u32 	[%r124], %r123;
	add.s32 	%r253, %r253, 4;
	setp.ne.s32 	%p6, %r253, %r10;
	mov.u32 	%r254, %r10;
	@%p6 bra 	$L__BB2_5;
$L__BB2_6:
	setp.eq.s32 	%p7, %r9, 0;
	@%p7 bra 	$L__BB2_10;
	setp.eq.s32 	%p8, %r9, 1;
	shl.b32 	%r125, %r254, 5;
	add.s32 	%r18, %r125, %r4;
	add.s32 	%r19, %r18, %r1;
	mad.lo.s32 	%r126, %r19, %r61, %r13;
	mul.wide.s32 	%rd19, %r126, 4;
	add.s64 	%rd20, %rd1, %rd19;
	ld.global.u32 	%r127, [%rd20];
	mad.lo.s32 	%r128, %r18, %r60, %r12;
	shl.b32 	%r129, %r128, 2;
	mov.u32 	%r130, _ZZ6phase3iiPiiE1s;
	add.s32 	%r131, %r130, %r129;
	st.shared.u32 	[%r131], %r127;
	add.s32 	%r20, %r18, %r3;
	mad.lo.s32 	%r132, %r20, %r61, %r14;
	mul.wide.s32 	%rd21, %r132, 4;
	add.s64 	%rd22, %rd1, %rd21;
	ld.global.u32 	%r133, [%rd22];
	shl.b32 	%r21, %r7, 2;
	add.s32 	%r134, %r131, %r21;
	st.shared.u32 	[%r134], %r133;
	@%p8 bra 	$L__BB2_10;
	setp.eq.s32 	%p9, %r9, 2;
	add.s32 	%r135, %r18, 32;
	add.s32 	%r136, %r19, 32;
	mad.lo.s32 	%r137, %r136, %r61, %r13;
	mul.wide.s32 	%rd23, %r137, 4;
	add.s64 	%rd24, %rd1, %rd23;
	ld.global.u32 	%r138, [%rd24];
	mad.lo.s32 	%r139, %r135, %r60, %r12;
	shl.b32 	%r140, %r139, 2;
	add.s32 	%r142, %r130, %r140;
	st.shared.u32 	[%r142], %r138;
	add.s32 	%r143, %r20, 32;
	mad.lo.s32 	%r144, %r143, %r61, %r14;
	mul.wide.s32 	%rd25, %r144, 4;
	add.s64 	%rd26, %rd1, %rd25;
	ld.global.u32 	%r145, [%rd26];
	add.s32 	%r146, %r142, %r21;
	st.shared.u32 	[%r146], %r145;
	@%p9 bra 	$L__BB2_10;
	add.s32 	%r147, %r18, 64;
	add.s32 	%r148, %r19, 64;
	mad.lo.s32 	%r149, %r148, %r61, %r13;
	mul.wide.s32 	%rd27, %r149, 4;
	add.s64 	%rd28, %rd1, %rd27;
	ld.global.u32 	%r150, [%rd28];
	mad.lo.s32 	%r151, %r147, %r60, %r12;
	shl.b32 	%r152, %r151, 2;
	add.s32 	%r154, %r130, %r152;
	st.shared.u32 	[%r154], %r150;
	add.s32 	%r155, %r20, 64;
	mad.lo.s32 	%r156, %r155, %r61, %r14;
	mul.wide.s32 	%rd29, %r156, 4;
	add.s64 	%rd30, %rd1, %rd29;
	ld.global.u32 	%r157, [%rd30];
	add.s32 	%r158, %r154, %r21;
	st.shared.u32 	[%r158], %r157;
$L__BB2_10:
	add.s32 	%r252, %r252, 1;
	setp.ne.s32 	%p10, %r252, %r8;
	@%p10 bra 	$L__BB2_3;
$L__BB2_11:
	setp.lt.s32 	%p11, %r60, 1;
	bar.sync 	0;
	@%p11 bra 	$L__BB2_23;
	max.s32 	%r23, %r6, 1;
	and.b32  	%r24, %r23, 67108860;
	add.s32 	%r160, %r4, 32;
	mul.lo.s32 	%r161, %r60, %r160;
	shl.b32 	%r162, %r161, 2;
	mov.u32 	%r163, _ZZ6phase3iiPiiE1s;
	add.s32 	%r25, %r163, %r162;
	shl.b32 	%r26, %r60, 9;
	add.s32 	%r164, %r4, 64;
	mul.lo.s32 	%r165, %r60, %r164;
	shl.b32 	%r166, %r165, 2;
	add.s32 	%r27, %r163, %r166;
	add.s32 	%r167, %r4, 96;
	mul.lo.s32 	%r168, %r60, %r167;
	shl.b32 	%r169, %r168, 2;
	add.s32 	%r28, %r163, %r169;
	mul.lo.s32 	%r170, %r4, %r60;
	shl.b32 	%r171, %r170, 2;
	add.s32 	%r29, %r163, %r171;
	shl.b32 	%r30, %r61, 7;
	mov.b32 	%r255, 0;
$L__BB2_13:
	mad.lo.s32 	%r32, %r255, %r60, %r7;
	mov.b32 	%r256, 0;
$L__BB2_14:
	setp.lt.u32 	%p12, %r60, 97;
	shl.b32 	%r34, %r256, 5;
	add.s32 	%r174, %r34, %r5;
	add.s32 	%r175, %r32, %r174;
	shl.b32 	%r176, %r175, 2;
	mov.u32 	%r177, _ZZ6phase3iiPiiE1s;
	add.s32 	%r178, %r177, %r176;
	ld.shared.u32 	%r35, [%r178];
	mov.b32 	%r263, 0;
	@%p12 bra 	$L__BB2_17;
	and.b32  	%r179, %r23, 67108860;
	neg.s32 	%r262, %r179;
	shl.b32 	%r261, %r255, 2;
	add.s32 	%r180, %r4, %r1;
	add.s32 	%r181, %r180, 32;
	mad.lo.s32 	%r182, %r61, %r181, %r5;
	add.s32 	%r183, %r182, %r2;
	add.s32 	%r260, %r183, %r34;
	add.s32 	%r184, %r180, 64;
	mad.lo.s32 	%r185, %r61, %r184, %r5;
	add.s32 	%r186, %r185, %r2;
	add.s32 	%r259, %r186, %r34;
	add.s32 	%r187, %r180, 96;
	mad.lo.s32 	%r188, %r61, %r187, %r5;
	add.s32 	%r189, %r188, %r2;
	add.s32 	%r258, %r189, %r34;
	mad.lo.s32 	%r190, %r61, %r180, %r5;
	add.s32 	%r191, %r190, %r2;
	add.s32 	%r257, %r191, %r34;
$L__BB2_16:
	.pragma "nounroll";
	mul.wide.s32 	%rd31, %r257, 4;
	add.s64 	%rd32, %rd1, %rd31;
	ld.global.u32 	%r192, [%rd32];
	add.s32 	%r193, %r29, %r261;
	ld.shared.u32 	%r194, [%r193];
	add.s32 	%r195, %r35, %r194;
	min.s32 	%r196, %r192, %r195;
	st.global.u32 	[%rd32], %r196;
	mul.wide.s32 	%rd33, %r260, 4;
	add.s64 	%rd34, %rd1, %rd33;
	ld.global.u32 	%r197, [%rd34];
	add.s32 	%r198, %r25, %r261;
	ld.shared.u32 	%r199, [%r198];
	add.s32 	%r200, %r35, %r199;
	min.s32 	%r201, %r197, %r200;
	st.global.u32 	[%rd34], %r201;
	mul.wide.s32 	%rd35, %r259, 4;
	add.s64 	%rd36, %rd1, %rd35;
	ld.global.u32 	%r202, [%rd36];
	add.s32 	%r203, %r27, %r261;
	ld.shared.u32 	%r204, [%r203];
	add.s32 	%r205, %r35, %r204;
	min.s32 	%r206, %r202, %r205;
	st.global.u32 	[%rd36], %r206;
	mul.wide.s32 	%rd37, %r258, 4;
	add.s64 	%rd38, %rd1, %rd37;
	ld.global.u32 	%r207, [%rd38];
	add.s32 	%r208, %r28, %r261;
	ld.shared.u32 	%r209, [%r208];
	add.s32 	%r210, %r35, %r209;
	min.s32 	%r211, %r207, %r210;
	st.global.u32 	[%rd38], %r211;
	add.s32 	%r262, %r262, 4;
	add.s32 	%r261, %r261, %r26;
	add.s32 	%r260, %r260, %r30;
	add.s32 	%r259, %r259, %r30;
	add.s32 	%r258, %r258, %r30;
	add.s32 	%r257, %r257, %r30;
	setp.ne.s32 	%p13, %r262, 0;
	mov.u32 	%r263, %r24;
	@%p13 bra 	$L__BB2_16;
$L__BB2_17:
	and.b32  	%r212, %r23, 3;
	setp.eq.s32 	%p14, %r212, 0;
	@%p14 bra 	$L__BB2_21;
	setp.eq.s32 	%p15, %r212, 1;
	shl.b32 	%r214, %r263, 5;
	add.s32 	%r55, %r214, %r4;
	add.s32 	%r56, %r55, %r1;
	shl.b32 	%r215, %r256, 5;
	add.s32 	%r216, %r215, %r5;
	add.s32 	%r217, %r216, %r2;
	mad.lo.s32 	%r218, %r56, %r61, %r217;
	mul.wide.s32 	%rd39, %r218, 4;
	add.s64 	%rd40, %rd1, %rd39;
	ld.global.u32 	%r219, [%rd40];
	mad.lo.s32 	%r220, %r55, %r60, %r255;
	shl.b32 	%r221, %r220, 2;
	mov.u32 	%r222, _ZZ6phase3iiPiiE1s;
	add.s32 	%r223, %r222, %r221;
	ld.shared.u32 	%r224, [%r223];
	add.s32 	%r225, %r35, %r224;
	min.s32 	%r226, %r219, %r225;
	st.global.u32 	[%rd40], %r226;
	@%p15 bra 	$L__BB2_21;
	setp.eq.s32 	%p16, %r212, 2;
	add.s32 	%r228, %r55, 32;
	add.s32 	%r229, %r56, 32;
	mad.lo.s32 	%r232, %r229, %r61, %r217;
	mul.wide.s32 	%rd41, %r232, 4;
	add.s64 	%rd42, %rd1, %rd41;
	ld.global.u32 	%r233, [%rd42];
	mad.lo.s32 	%r234, %r228, %r60, %r255;
	shl.b32 	%r235, %r234, 2;
	mov.u32 	%r236, _ZZ6phase3iiPiiE1s;
	add.s32 	%r237, %r236, %r235;
	ld.shared.u32 	%r238, [%r237];
	add.s32 	%r239, %r35, %r238;
	min.s32 	%r240, %r233, %r239;
	st.global.u32 	[%rd42], %r240;
	@%p16 bra 	$L__BB2_21;
	add.s32 	%r241, %r55, 64;
	add.s32 	%r242, %r56, 64;
	mad.lo.s32 	%r243, %r242, %r61, %r217;
	mul.wide.s32 	%rd43, %r243, 4;
	add.s64 	%rd44, %rd1, %rd43;
	ld.global.u32 	%r244, [%rd44];
	mad.lo.s32 	%r245, %r241, %r60, %r255;
	shl.b32 	%r246, %r245, 2;
	add.s32 	%r248, %r236, %r246;
	ld.shared.u32 	%r249, [%r248];
	add.s32 	%r250, %r35, %r249;
	min.s32 	%r251, %r244, %r250;
	st.global.u32 	[%rd44], %r251;
$L__BB2_21:
	add.s32 	%r256, %r256, 1;
	setp.ne.s32 	%p17, %r256, %r23;
	@%p17 bra 	$L__BB2_14;
	add.s32 	%r255, %r255, 1;
	setp.ne.s32 	%p18, %r255, %r60;
	@%p18 bra 	$L__BB2_13;
$L__BB2_23:
	ret;

}


// ===== COMPILED SASS (sm_100) =====

	.target	sm_100

	.elftype	@"ET_EXEC"


//--------------------- .note.nv.tkinfo           --------------------------
	.section	.note.nv.tkinfo,"",@"SHT_NOTE"
	.sectionflags	@"SHF_NOTE_NV_TKINFO"
	.tkinfo
        /*0018*/ 	.word	0x00000002
        /*0030*/ 	.string	""
        /*0030*/ 	.string	"ptxas"
        /*0030*/ 	.string	"Cuda compilation tools, release 13.0, V13.0.88"
        /*0030*/ 	.string	"Build cuda_13.0.r13.0/compiler.36424714_0"
        /*0030*/ 	.string	"-arch sm_100 -m 64 "



//--------------------- .note.nv.cuinfo           --------------------------
	.section	.note.nv.cuinfo,"",@"SHT_NOTE"
	.sectionflags	@"SHF_NOTE_NV_CUINFO"
        /*0018*/ 	.short	0x0002
        /*001a*/ 	.short	0x0064
        /*001c*/ 	.short	0x0082
	.zero		2


//--------------------- .nv.info                  --------------------------
	.section	.nv.info,"",@"SHT_CUDA_INFO"
	.align	4


	//----- nvinfo : EIATTR_REGCOUNT
	.align		4
        /*0000*/ 	.byte	0x04, 0x2f
        /*0002*/ 	.short	(.L_1 - .L_0)
	.align		4
.L_0:
        /*0004*/ 	.word	index@(_Z6phase1iiPii)
        /*0008*/ 	.word	0x00000020


	//----- nvinfo : EIATTR_FRAME_SIZE
	.align		4
.L_1:
        /*000c*/ 	.byte	0x04, 0x11
        /*000e*/ 	.short	(.L_3 - .L_2)
	.align		4
.L_2:
        /*0010*/ 	.word	index@(_Z6phase1iiPii)
        /*0014*/ 	.word	0x00000000


	//----- nvinfo : EIATTR_REGCOUNT
	.align		4
.L_3:
        /*0018*/ 	.byte	0x04, 0x2f
        /*001a*/ 	.short	(.L_5 - .L_4)
	.align		4
.L_4:
        /*001c*/ 	.word	index@(_Z6phase2iiPii)
        /*0020*/ 	.word	0x00000020


	//----- nvinfo : EIATTR_FRAME_SIZE
	.align		4
.L_5:
        /*0024*/ 	.byte	0x04, 0x11
        /*0026*/ 	.short	(.L_7 - .L_6)
	.align		4
.L_6:
        /*0028*/ 	.word	index@(_Z6phase2iiPii)
        /*002c*/ 	.word	0x00000000


	//----- nvinfo : EIATTR_REGCOUNT
	.align		4
.L_7:
        /*0030*/ 	.byte	0x04, 0x2f
        /*0032*/ 	.short	(.L_9 - .L_8)
	.align		4
.L_8:
        /*0034*/ 	.word	index@(_Z6phase3iiPii)
        /*0038*/ 	.word	0x00000020


	//----- nvinfo : EIATTR_FRAME_SIZE
	.align		4
.L_9:
        /*003c*/ 	.byte	0x04, 0x11
        /*003e*/ 	.short	(.L_11 - .L_10)
	.align		4
.L_10:
        /*0040*/ 	.word	index@(_Z6phase3iiPii)
        /*0044*/ 	.word	0x00000000


	//----- nvinfo : EIATTR_MIN_STACK_SIZE
	.align		4
.L_11:
        /*0048*/ 	.byte	0x04, 0x12
        /*004a*/ 	.short	(.L_13 - .L_12)
	.align		4
.L_12:
        /*004c*/ 	.word	index@(_Z6phase3iiPii)
        /*0050*/ 	.word	0x00000000


	//----- nvinfo : EIATTR_MIN_STACK_SIZE
	.align		4
.L_13:
        /*0054*/ 	.byte	0x04, 0x12
        /*0056*/ 	.short	(.L_15 - .L_14)
	.align		4
.L_14:
        /*0058*/ 	.word	index@(_Z6phase2iiPii)
        /*005c*/ 	.word	0x00000000


	//----- nvinfo : EIATTR_MIN_STACK_SIZE
	.align		4
.L_15:
        /*0060*/ 	.byte	0x04, 0x12
        /*0062*/ 	.short	(.L_17 - .L_16)
	.align		4
.L_16:
        /*0064*/ 	.word	index@(_Z6phase1iiPii)
        /*0068*/ 	.word	0x00000000
.L_17:


//--------------------- .nv.compat                --------------------------
	.section	.nv.compat,"",@"SHT_CUDA_COMPAT_INFO"
	.align	4
        /*0000*/ 	.byte	0x02, 0x09, 0x00, 0x00, 0x02, 0x02, 0x01, 0x00, 0x02, 0x05, 0x05, 0x00, 0x03, 0x07, 0x01, 0x01
        /*0010*/ 	.byte	0x02, 0x03, 0x00, 0x00, 0x02, 0x06, 0x01, 0x00, 0x04, 0x0b, 0x08, 0x00, 0x09, 0x00, 0x00, 0x00
        /*0020*/ 	.byte	0x00, 0x00, 0x00, 0x00


//--------------------- .nv.info._Z6phase3iiPii   --------------------------
	.section	.nv.info._Z6phase3iiPii,"",@"SHT_CUDA_INFO"
	.sectionflags	@""
	.align	4


	//----- nvinfo : EIATTR_CUDA_API_VERSION
	.align		4
        /*0000*/ 	.byte	0x04, 0x37
        /*0002*/ 	.short	(.L_19 - .L_18)
.L_18:
        /*0004*/ 	.word	0x00000082


	//----- nvinfo : EIATTR_KPARAM_INFO
	.align		4
.L_19:
        /*0008*/ 	.byte	0x04, 0x17
        /*000a*/ 	.short	(.L_21 - .L_20)
.L_20:
        /*000c*/ 	.word	0x00000000
        /*0010*/ 	.short	0x0003
        /*0012*/ 	.short	0x0010
        /*0014*/ 	.byte	0x00, 0xf0, 0x11, 0x00


	//----- nvinfo : EIATTR_KPARAM_INFO
	.align		4
.L_21:
        /*0018*/ 	.byte	0x04, 0x17
        /*001a*/ 	.short	(.L_23 - .L_22)
.L_22:
        /*001c*/ 	.word	0x00000000
        /*0020*/ 	.short	0x0002
        /*0022*/ 	.short	0x0008
        /*0024*/ 	.byte	0x00, 0xf5, 0x21, 0x00


	//----- nvinfo : EIATTR_KPARAM_INFO
	.align		4
.L_23:
        /*0028*/ 	.byte	0x04, 0x17
        /*002a*/ 	.short	(.L_25 - .L_24)
.L_24:
        /*002c*/ 	.word	0x00000000
        /*0030*/ 	.short	0x0001
        /*0032*/ 	.short	0x0004
        /*0034*/ 	.byte	0x00, 0xf0, 0x11, 0x00


	//----- nvinfo : EIATTR_KPARAM_INFO
	.align		4
.L_25:
        /*0038*/ 	.byte	0x04, 0x17
        /*003a*/ 	.short	(.L_27 - .L_26)
.L_26:
        /*003c*/ 	.word	0x00000000
        /*0040*/ 	.short	0x0000
        /*0042*/ 	.short	0x0000
        /*0044*/ 	.byte	0x00, 0xf0, 0x11, 0x00


	//----- nvinfo : EIATTR_SPARSE_MMA_MASK
	.align		4
.L_27:
        /*0048*/ 	.byte	0x03, 0x50
        /*004a*/ 	.short	0x0000


	//----- nvinfo : EIATTR_MAXREG_COUNT
	.align		4
        /*004c*/ 	.byte	0x03, 0x1b
        /*004e*/ 	.short	0x00ff


	//----- nvinfo : EIATTR_NUM_BARRIERS
	.align		4
        /*0050*/ 	.byte	0x02, 0x4c
        /*0052*/ 	.byte	0x01
	.zero		1


	//----- nvinfo : EIATTR_MERCURY_ISA_VERSION
	.align		4
        /*0054*/ 	.byte	0x03, 0x5f
        /*0056*/ 	.short	0x0101


	//----- nvinfo : EIATTR_VRC_CTA_INIT_COUNT
	.align		4
        /*0058*/ 	.byte	0x02, 0x4a
	.zero		1
	.zero		1


	//----- nvinfo : EIATTR_EXIT_INSTR_OFFSETS
	.align		4
        /*005c*/ 	.byte	0x04, 0x1c
        /*005e*/ 	.short	(.L_29 - .L_28)


	//   ....[0]....
.L_28:
        /*0060*/ 	.word	0x000000f0


	//   ....[1]....
        /*0064*/ 	.word	0x000009e0


	//   ....[2]....
        /*0068*/ 	.word	0x00001290


	//----- nvinfo : EIATTR_CBANK_PARAM_SIZE
	.align		4
.L_29:
        /*006c*/ 	.byte	0x03, 0x19
        /*006e*/ 	.short	0x0014


	//----- nvinfo : EIATTR_PARAM_CBANK
	.align		4
        /*0070*/ 	.byte	0x04, 0x0a
        /*0072*/ 	.short	(.L_31 - .L_30)
	.align		4
.L_30:
        /*0074*/ 	.word	index@(.nv.constant0._Z6phase3iiPii)
        /*0078*/ 	.short	0x0380
        /*007a*/ 	.short	0x0014


	//----- nvinfo : EIATTR_SW_WAR
	.align		4
.L_31:
        /*007c*/ 	.byte	0x04, 0x36
        /*007e*/ 	.short	(.L_33 - .L_32)
.L_32:
        /*0080*/ 	.word	0x00000008
.L_33:


//--------------------- .nv.info._Z6phase2iiPii   --------------------------
	.section	.nv.info._Z6phase2iiPii,"",@"SHT_CUDA_INFO"
	.sectionflags	@""
	.align	4


	//----- nvinfo : EIATTR_CUDA_API_VERSION
	.align		4
        /*0000*/ 	.byte	0x04, 0x37
        /*0002*/ 	.short	(.L_35 - .L_34)
.L_34:
        /*0004*/ 	.word	0x00000082


	//----- nvinfo : EIATTR_KPARAM_INFO
	.align		4
.L_35:
        /*0008*/ 	.byte	0x04, 0x17
        /*000a*/ 	.short	(.L_37 - .L_36)
.L_36:
        /*000c*/ 	.word	0x00000000
        /*0010*/ 	.short	0x0003
        /*0012*/ 	.short	0x0010
        /*0014*/ 	.byte	0x00, 0xf0, 0x11, 0x00


	//----- nvinfo : EIATTR_KPARAM_INFO
	.align		4
.L_37:
        /*0018*/ 	.byte	0x04, 0x17
        /*001a*/ 	.short	(.L_39 - .L_38)
.L_38:
        /*001c*/ 	.word	0x00000000
        /*0020*/ 	.short	0x0002
        /*0022*/ 	.short	0x0008
        /*0024*/ 	.byte	0x00, 0xf5, 0x21, 0x00


	//----- nvinfo : EIATTR_KPARAM_INFO
	.align		4
.L_39:
        /*0028*/ 	.byte	0x04, 0x17
        /*002a*/ 	.short	(.L_41 - .L_40)
.L_40:
        /*002c*/ 	.word	0x00000000
        /*0030*/ 	.short	0x0001
        /*0032*/ 	.short	0x0004
        /*0034*/ 	.byte	0x00, 0xf0, 0x11, 0x00


	//----- nvinfo : EIATTR_KPARAM_INFO
	.align		4
.L_41:
        /*0038*/ 	.byte	0x04, 0x17
        /*003a*/ 	.short	(.L_43 - .L_42)
.L_42:
        /*003c*/ 	.word	0x00000000
        /*0040*/ 	.short	0x0000
        /*0042*/ 	.short	0x0000
        /*0044*/ 	.byte	0x00, 0xf0, 0x11, 0x00


	//----- nvinfo : EIATTR_SPARSE_MMA_MASK
	.align		4
.L_43:
        /*0048*/ 	.byte	0x03, 0x50
        /*004a*/ 	.short	0x0000


	//----- nvinfo : EIATTR_MAXREG_COUNT
	.align		4
        /*004c*/ 	.byte	0x03, 0x1b
        /*004e*/ 	.short	0x00ff


	//----- nvinfo : EIATTR_NUM_BARRIERS
	.align		4
        /*0050*/ 	.byte	0x02, 0x4c
        /*0052*/ 	.byte	0x01
	.zero		1


	//----- nvinfo : EIATTR_MERCURY_ISA_VERSION
	.align		4
        /*0054*/ 	.byte	0x03, 0x5f
        /*0056*/ 	.short	0x0101


	//----- nvinfo : EIATTR_VRC_CTA_INIT_COUNT
	.align		4
        /*0058*/ 	.byte	0x02, 0x4a
	.zero		1
	.zero		1


	//----- nvinfo : EIATTR_EXIT_INSTR_OFFSETS
	.align		4
        /*005c*/ 	.byte	0x04, 0x1c
        /*005e*/ 	.short	(.L_45 - .L_44)


	//   ....[0]....
.L_44:
        /*0060*/ 	.word	0x00000110


	//   ....[1]....
        /*0064*/ 	.word	0x00000a00


	//   ....[2]....
        /*0068*/ 	.word	0x00001230


	//----- nvinfo : EIATTR_CBANK_PARAM_SIZE
	.align		4
.L_45:
        /*006c*/ 	.byte	0x03, 0x19
        /*006e*/ 	.short	0x0014


	//----- nvinfo : EIATTR_PARAM_CBANK
	.align		4
        /*0070*/ 	.byte	0x04, 0x0a
        /*0072*/ 	.short	(.L_47 - .L_46)
	.align		4
.L_46:
        /*0074*/ 	.word	index@(.nv.constant0._Z6phase2iiPii)
        /*0078*/ 	.short	0x0380
        /*007a*/ 	.short	0x0014


	//----- nvinfo : EIATTR_SW_WAR
	.align		4
.L_47:
        /*007c*/ 	.byte	0x04, 0x36
        /*007e*/ 	.short	(.L_49 - .L_48)
.L_48:
        /*0080*/ 	.word	0x00000008
.L_49:


//--------------------- .nv.info._Z6phase1iiPii   --------------------------
	.section	.nv.info._Z6phase1iiPii,"",@"SHT_CUDA_INFO"
	.sectionflags	@""
	.align	4


	//----- nvinfo : EIATTR_CUDA_API_VERSION
	.align		4
        /*0000*/ 	.byte	0x04, 0x37
        /*0002*/ 	.short	(.L_51 - .L_50)
.L_50:
        /*0004*/ 	.word	0x00000082


	//----- nvinfo : EIATTR_KPARAM_INFO
	.align		4
.L_51:
        /*0008*/ 	.byte	0x04, 0x17
        /*000a*/ 	.short	(.L_53 - .L_52)
.L_52:
        /*000c*/ 	.word	0x00000000
        /*0010*/ 	.short	0x0003
        /*0012*/ 	.short	0x0010
        /*0014*/ 	.byte	0x00, 0xf0, 0x11, 0x00


	//----- nvinfo : EIATTR_KPARAM_INFO
	.align		4
.L_53:
        /*0018*/ 	.byte	0x04, 0x17
        /*001a*/ 	.short	(.L_55 - .L_54)
.L_54:
        /*001c*/ 	.word	0x00000000
        /*0020*/ 	.short	0x0002
        /*0022*/ 	.short	0x0008
        /*0024*/ 	.byte	0x00, 0xf5, 0x21, 0x00


	//----- nvinfo : EIATTR_KPARAM_INFO
	.align		4
.L_55:
        /*0028*/ 	.byte	0x04, 0x17
        /*002a*/ 	.short	(.L_57 - .L_56)
.L_56:
        /*002c*/ 	.word	0x00000000
        /*0030*/ 	.short	0x0001
        /*0032*/ 	.short	0x0004
        /*0034*/ 	.byte	0x00, 0xf0, 0x11, 0x00


	//----- nvinfo : EIATTR_KPARAM_INFO
	.align		4
.L_57:
        /*0038*/ 	.byte	0x04, 0x17
        /*003a*/ 	.short	(.L_59 - .L_58)
.L_58:
        /*003c*/ 	.word	0x00000000
        /*0040*/ 	.short	0x0000
        /*0042*/ 	.short	0x0000
        /*0044*/ 	.byte	0x00, 0xf0, 0x11, 0x00


	//----- nvinfo : EIATTR_SPARSE_MMA_MASK
	.align		4
.L_59:
        /*0048*/ 	.byte	0x03, 0x50
        /*004a*/ 	.short	0x0000


	//----- nvinfo : EIATTR_MAXREG_COUNT
	.align		4
        /*004c*/ 	.byte	0x03, 0x1b
        /*004e*/ 	.short	0x00ff


	//----- nvinfo : EIATTR_NUM_BARRIERS
	.align		4
        /*0050*/ 	.byte	0x02, 0x4c
        /*0052*/ 	.byte	0x01
	.zero		1


	//----- nvinfo : EIATTR_MERCURY_ISA_VERSION
	.align		4
        /*0054*/ 	.byte	0x03, 0x5f
        /*0056*/ 	.short	0x0101


	//----- nvinfo : EIATTR_VRC_CTA_INIT_COUNT
	.align		4
        /*0058*/ 	.byte	0x02, 0x4a
	.zero		1
	.zero		1


	//----- nvinfo : EIATTR_EXIT_INSTR_OFFSETS
	.align		4
        /*005c*/ 	.byte	0x04, 0x1c
        /*005e*/ 	.short	(.L_61 - .L_60)


	//   ....[0]....
.L_60:
        /*0060*/ 	.word	0x00000070


	//   ....[1]....
        /*0064*/ 	.word	0x000006a0


	//   ....[2]....
        /*0068*/ 	.word	0x00001380


	//----- nvinfo : EIATTR_CBANK_PARAM_SIZE
	.align		4
.L_61:
        /*006c*/ 	.byte	0x03, 0x19
        /*006e*/ 	.short	0x0014


	//----- nvinfo : EIATTR_PARAM_CBANK
	.align		4
        /*0070*/ 	.byte	0x04, 0x0a
        /*0072*/ 	.short	(.L_63 - .L_62)
	.align		4
.L_62:
        /*0074*/ 	.word	index@(.nv.constant0._Z6phase1iiPii)
        /*0078*/ 	.short	0x0380
        /*007a*/ 	.short	0x0014


	//----- nvinfo : EIATTR_SW_WAR
	.align		4
.L_63:
        /*007c*/ 	.byte	0x04, 0x36
        /*007e*/ 	.short	(.L_65 - .L_64)
.L_64:
        /*0080*/ 	.word	0x00000008
.L_65:


//--------------------- .nv.callgraph             --------------------------
	.section	.nv.callgraph,"",@"SHT_CUDA_CALLGRAPH"
	.align	4
	.sectionentsize	8
	.align		4
        /*0000*/ 	.word	0x00000000
	.align		4
        /*0004*/ 	.word	0xffffffff
	.align		4
        /*0008*/ 	.word	0x00000000
	.align		4
        /*000c*/ 	.word	0xfffffffe
	.align		4
        /*0010*/ 	.word	0x00000000
	.align		4
        /*0014*/ 	.word	0xfffffffd
	.align		4
        /*0018*/ 	.word	0x00000000
	.align		4
        /*001c*/ 	.word	0xfffffffc


//--------------------- .text._Z6phase3iiPii      --------------------------
	.section	.text._Z6phase3iiPii,"ax",@progbits
	.align	128
        .global         _Z6phase3iiPii
        .type           _Z6phase3iiPii,@function
        .size           _Z6phase3iiPii,(.L_x_37 - _Z6phase3iiPii)
        .other          _Z6phase3iiPii,@"STO_CUDA_ENTRY STV_DEFAULT"
_Z6phase3iiPii:
.text._Z6phase3iiPii:
[----:B------:R-:W-:Y:S01]  /*0000*/  LDC R1, c[0x0][0x37c] ;  /* 0x0000df00ff017b82 */ /* 0x000fe20000000800 */
[----:B------:R-:W0:Y:S07]  /*0010*/  S2R R3, SR_TID.Y ;  /* 0x0000000000037919 */ /* 0x000e2e0000002200 */
[----:B------:R-:W1:Y:S01]  /*0020*/  S2UR UR4, SR_CTAID.X ;  /* 0x00000000000479c3 */ /* 0x000e620000002500 */
[----:B------:R-:W2:Y:S01]  /*0030*/  LDCU.64 UR6, c[0x0][0x380] ;  /* 0x00007000ff0677ac */ /* 0x000ea20008000a00 */
[----:B------:R-:W0:Y:S06]  /*0040*/  S2R R0, SR_TID.X ;  /* 0x0000000000007919 */ /* 0x000e2c0000002100 */
[----:B------:R-:W3:Y:S01]  /*0050*/  S2UR UR5, SR_CTAID.Y ;  /* 0x00000000000579c3 */ /* 0x000ee20000002600 */
[----:B--2---:R-:W-:Y:S01]  /*0060*/  MOV R12, UR6 ;  /* 0x00000006000c7c02 */ /* 0x004fe20008000f00 */
[----:B-1----:R-:W-:-:S02]  /*0070*/  UISETP.GE.U32.AND UP0, UPT, UR4, UR7, UPT ;  /* 0x000000070400728c */ /* 0x002fc4000bf06070 */
[----:B---3--:R-:W-:Y:S02]  /*0080*/  UISETP.GE.U32.AND UP1, UPT, UR5, UR7, UPT ;  /* 0x000000070500728c */ /* 0x008fe4000bf26070 */
[----:B------:R-:W-:Y:S01]  /*0090*/  UIADD3 UR7, UPT, UPT, UR4, 0x1, URZ ;  /* 0x0000000104077890 */ /* 0x000fe2000fffe0ff */
[----:B0-----:R-:W-:Y:S01]  /*00a0*/  VIMNMX.U32 R5, PT, PT, R3, R0, !PT ;  /* 0x0000000003057248 */ /* 0x001fe20007fe0000 */
[----:B------:R-:W-:-:S05]  /*00b0*/  UIADD3 UR8, UPT, UPT, UR5, 0x1, URZ ;  /* 0x0000000105087890 */ /* 0x000fca000fffe0ff */
[----:B------:R-:W-:Y:S01]  /*00c0*/  @!UP0 UIADD3 UR7, UPT, UPT, UR4, URZ, URZ ;  /* 0x000000ff04078290 */ /* 0x000fe2000fffe0ff */
[----:B------:R-:W-:Y:S01]  /*00d0*/  ISETP.GE.U32.AND P0, PT, R5, R12, PT ;  /* 0x0000000c0500720c */ /* 0x000fe20003f06070 */
[----:B------:R-:W-:-:S12]  /*00e0*/  @!UP1 UIADD3 UR8, UPT, UPT, UR5, URZ, URZ ;  /* 0x000000ff05089290 */ /* 0x000fd8000fffe0ff */
[----:B------:R-:W-:Y:S05]  /*00f0*/  @P0 EXIT ;  /* 0x000000000000094d */ /* 0x000fea0003800000 */
[C---:B------:R-:W-:Y:S01]  /*0100*/  ISETP.GE.AND P0, PT, R12.reuse, 0x1, PT ;  /* 0x000000010c00780c */ /* 0x040fe20003f06270 */
[----:B------:R-:W0:Y:S01]  /*0110*/  LDCU.64 UR10, c[0x0][0x358] ;  /* 0x00006b00ff0a77ac */ /* 0x000e220008000a00 */
[----:B------:R-:W-:-:S04]  /*0120*/  IADD3 R2, PT, PT, R12, 0x1f, RZ ;  /* 0x0000001f0c027810 */ /* 0x000fc80007ffe0ff */
[----:B------:R-:W-:-:S04]  /*0130*/  SHF.R.S32.HI R5, RZ, 0x1f, R2 ;  /* 0x0000001fff057819 */ /* 0x000fc80000011402 */
[----:B------:R-:W-:Y:S01]  /*0140*/  LEA.HI R4, R5, R2, RZ, 0x5 ;  /* 0x0000000205047211 */ /* 0x000fe200078f28ff */
[----:B------:R-:W-:-:S03]  /*0150*/  IMAD R2, R12, R12, RZ ;  /* 0x0000000c0c027224 */ /* 0x000fc600078e02ff */
[----:B------:R-:W-:Y:S01]  /*0160*/  SHF.R.S32.HI R4, RZ, 0x5, R4 ;  /* 0x00000005ff047819 */ /* 0x000fe20000011404 */
[----:B------:R-:W-:Y:S06]  /*0170*/  @!P0 BRA `(.L_x_0) ;  /* 0x0000000800108947 */ /* 0x000fec0003800000 */
[----:B------:R-:W-:Y:S01]  /*0180*/  VIMNMX R5, PT, PT, R4, 0x1, !PT ;  /* 0x0000000104057848 */ /* 0x000fe20007fe0100 */
[----:B------:R-:W-:-:S03]  /*0190*/  IMAD.MOV.U32 R6, RZ, RZ, RZ ;  /* 0x000000ffff067224 */ /* 0x000fc600078e00ff */
[C---:B------:R-:W-:Y:S02]  /*01a0*/  LOP3.LUT R7, R5.reuse, 0x3, RZ, 0xc0, !PT ;  /* 0x0000000305077812 */ /* 0x040fe400078ec0ff */
[----:B------:R-:W-:-:S07]  /*01b0*/  LOP3.LUT R8, R5, 0x3fffffc, RZ, 0xc0, !PT ;  /* 0x03fffffc05087812 */ /* 0x000fce00078ec0ff */
.L_x_4:
[----:B-12---:R-:W1:Y:S01]  /*01c0*/  LDC.64 R12, c[0x0][0x380] ;  /* 0x0000e000ff0c7b82 */ /* 0x006e620000000a00 */
[C---:B------:R-:W-:Y:S01]  /*01d0*/  LEA R9, R6.reuse, R0, 0x5 ;  /* 0x0000000006097211 */ /* 0x040fe200078e28ff */
[----:B------:R-:W-:Y:S01]  /*01e0*/  IMAD.MOV.U32 R16, RZ, RZ, RZ ;  /* 0x000000ffff107224 */ /* 0x000fe200078e00ff */
[----:B------:R-:W-:-:S04]  /*01f0*/  IADD3 R6, PT, PT, R6, 0x1, RZ ;  /* 0x0000000106067810 */ /* 0x000fc80007ffe0ff */
[----:B------:R-:W-:Y:S02]  /*0200*/  ISETP.NE.AND P0, PT, R6, R5, PT ;  /* 0x000000050600720c */ /* 0x000fe40003f05270 */
[C---:B-1----:R-:W-:Y:S01]  /*0210*/  ISETP.GE.U32.AND P1, PT, R12.reuse, 0x61, PT ;  /* 0x000000610c00780c */ /* 0x042fe20003f26070 */
[--C-:B------:R-:W-:Y:S02]  /*0220*/  IMAD R10, R13, R12, R9.reuse ;  /* 0x0000000c0d0a7224 */ /* 0x100fe400078e0209 */
[----:B------:R-:W-:-:S10]  /*0230*/  IMAD R11, R12, UR8, R9 ;  /* 0x000000080c0b7c24 */ /* 0x000fd4000f8e0209 */
[----:B------:R-:W-:Y:S05]  /*0240*/  @!P1 BRA `(.L_x_1) ;  /* 0x0000000400089947 */ /* 0x000fea0003800000 */
[----:B------:R-:W1:Y:S01]  /*0250*/  S2UR UR5, SR_CgaCtaId ;  /* 0x00000000000579c3 */ /* 0x000e620000008800 */
[----:B------:R-:W-:Y:S01]  /*0260*/  HFMA2 R24, -RZ, RZ, 0, 0 ;  /* 0x00000000ff187431 */ /* 0x000fe200000001ff */
[----:B------:R-:W-:Y:S01]  /*0270*/  UMOV UR4, 0x400 ;  /* 0x0000040000047882 */ /* 0x000fe20000000000 */
[----:B------:R-:W2:Y:S05]  /*0280*/  LDCU UR6, c[0x0][0x390] ;  /* 0x00007200ff0677ac */ /* 0x000eaa0008000800 */
[----:B------:R-:W3:Y:S01]  /*0290*/  LDC.64 R14, c[0x0][0x388] ;  /* 0x0000e200ff0e7b82 */ /* 0x000ee20000000a00 */
[----:B-12---:R-:W-:-:S12]  /*02a0*/  ULEA UR4, UR5, UR4, 0x18 ;  /* 0x0000000405047291 */ /* 0x006fd8000f8ec0ff */
.L_x_2:
[----:B-1----:R-:W-:-:S05]  /*02b0*/  LEA R27, R24, R3, 0x5 ;  /* 0x00000003181b7211 */ /* 0x002fca00078e28ff */
[----:B------:R-:W-:-:S04]  /*02c0*/  IMAD R19, R12, UR7, R27 ;  /* 0x000000070c137c24 */ /* 0x000fc8000f8e021b */
[----:B------:R-:W-:-:S04]  /*02d0*/  IMAD R21, R19, UR6, R10 ;  /* 0x0000000613157c24 */ /* 0x000fc8000f8e020a */
[----:B---3--:R-:W-:-:S05]  /*02e0*/  IMAD.WIDE R20, R21, 0x4, R14 ;  /* 0x0000000415147825 */ /* 0x008fca00078e020e */
[----:B0-----:R0:W2:Y:S01]  /*02f0*/  LDG.E R18, desc[UR10][R20.64] ;  /* 0x0000000a14127981 */ /* 0x0010a2000c1e1900 */
[-C--:B------:R-:W-:Y:S02]  /*0300*/  IMAD R22, R13, R12.reuse, R27 ;  /* 0x0000000c0d167224 */ /* 0x080fe400078e021b */
[----:B------:R-:W-:Y:S02]  /*0310*/  VIADD R23, R19, 0x20 ;  /* 0x0000002013177836 */ /* 0x000fe40000000000 */
[C---:B------:R-:W-:Y:S01]  /*0320*/  IMAD R17, R22.reuse, UR6, R11 ;  /* 0x0000000616117c24 */ /* 0x040fe2000f8e020b */
[----:B------:R-:W-:Y:S01]  /*0330*/  IADD3 R26, PT, PT, R22, 0x20, RZ ;  /* 0x00000020161a7810 */ /* 0x000fe20007ffe0ff */
[----:B------:R-:W-:Y:S02]  /*0340*/  IMAD R23, R23, UR6, R10 ;  /* 0x0000000617177c24 */ /* 0x000fe4000f8e020a */
[----:B------:R-:W-:Y:S02]  /*0350*/  IMAD R25, R27, R12, R9 ;  /* 0x0000000c1b197224 */ /* 0x000fe400078e0209 */
[----:B0-----:R-:W-:-:S02]  /*0360*/  IMAD R21, R26, UR6, R11 ;  /* 0x000000061a157c24 */ /* 0x001fc4000f8e020b */
[--C-:B------:R-:W-:Y:S01]  /*0370*/  IMAD.WIDE R28, R23, 0x4, R14.reuse ;  /* 0x00000004171c7825 */ /* 0x100fe200078e020e */
[----:B------:R-:W-:Y:S02]  /*0380*/  IADD3 R23, PT, PT, R19, 0x40, RZ ;  /* 0x0000004013177810 */ /* 0x000fe40007ffe0ff */
[----:B------:R-:W-:Y:S01]  /*0390*/  LEA R25, R25, UR4, 0x2 ;  /* 0x0000000419197c11 */ /* 0x000fe2000f8e10ff */
[--C-:B------:R-:W-:Y:S02]  /*03a0*/  IMAD.WIDE R20, R21, 0x4, R14.reuse ;  /* 0x0000000415147825 */ /* 0x100fe400078e020e */
[----:B------:R-:W3:Y:S02]  /*03b0*/  LDG.E R28, desc[UR10][R28.64] ;  /* 0x0000000a1c1c7981 */ /* 0x000ee4000c1e1900 */
[----:B------:R-:W-:-:S04]  /*03c0*/  IMAD.WIDE R16, R17, 0x4, R14 ;  /* 0x0000000411107825 */ /* 0x000fc800078e020e */
[----:B------:R-:W-:Y:S01]  /*03d0*/  IMAD R23, R23, UR6, R10 ;  /* 0x0000000617177c24 */ /* 0x000fe2000f8e020a */
[----:B------:R0:W4:Y:S04]  /*03e0*/  LDG.E R26, desc[UR10][R16.64] ;  /* 0x0000000a101a7981 */ /* 0x000128000c1e1900 */
[----:B------:R1:W5:Y:S01]  /*03f0*/  LDG.E R29, desc[UR10][R20.64] ;  /* 0x0000000a141d7981 */ /* 0x000362000c1e1900 */
[----:B0-----:R-:W-:-:S04]  /*0400*/  IMAD.WIDE R16, R23, 0x4, R14 ;  /* 0x0000000417107825 */ /* 0x001fc800078e020e */
[----:B-1----:R-:W-:Y:S01]  /*0410*/  VIADD R20, R22, 0x40 ;  /* 0x0000004016147836 */ /* 0x002fe20000000000 */
[----:B------:R-:W-:Y:S01]  /*0420*/  IADD3 R21, PT, PT, R19, 0x60, RZ ;  /* 0x0000006013157810 */ /* 0x000fe20007ffe0ff */
[----:B------:R0:W5:Y:S02]  /*0430*/  LDG.E R16, desc[UR10][R16.64] ;  /* 0x0000000a10107981 */ /* 0x000164000c1e1900 */
[----:B------:R-:W-:Y:S01]  /*0440*/  IMAD R23, R20, UR6, R11 ;  /* 0x0000000614177c24 */ /* 0x000fe2000f8e020b */
[----:B------:R-:W-:Y:S01]  /*0450*/  IADD3 R22, PT, PT, R22, 0x60, RZ ;  /* 0x0000006016167810 */ /* 0x000fe20007ffe0ff */
[----:B--2---:R1:W-:Y:S02]  /*0460*/  STS [R25], R18 ;  /* 0x0000001219007388 */ /* 0x0043e40000000800 */
[----:B-1----:R-:W-:-:S04]  /*0470*/  IMAD.WIDE R18, R23, 0x4, R14 ;  /* 0x0000000417127825 */ /* 0x002fc800078e020e */
[----:B------:R-:W-:Y:S02]  /*0480*/  IMAD R23, R21, UR6, R10 ;  /* 0x0000000615177c24 */ /* 0x000fe4000f8e020a */
[----:B------:R1:W2:Y:S02]  /*0490*/  LDG.E R18, desc[UR10][R18.64] ;  /* 0x0000000a12127981 */ /* 0x0002a4000c1e1900 */
[----:B------:R-:W-:-:S04]  /*04a0*/  IMAD.WIDE R20, R23, 0x4, R14 ;  /* 0x0000000417147825 */ /* 0x000fc800078e020e */
[----:B------:R-:W-:Y:S02]  /*04b0*/  IMAD R23, R22, UR6, R11 ;  /* 0x0000000616177c24 */ /* 0x000fe4000f8e020b */
[----:B------:R3:W2:Y:S02]  /*04c0*/  LDG.E R20, desc[UR10][R20.64] ;  /* 0x0000000a14147981 */ /* 0x0006a4000c1e1900 */
[----:B------:R-:W-:-:S06]  /*04d0*/  IMAD.WIDE R22, R23, 0x4, R14 ;  /* 0x0000000417167825 */ /* 0x000fcc00078e020e */
[----:B------:R5:W2:Y:S01]  /*04e0*/  LDG.E R22, desc[UR10][R22.64] ;  /* 0x0000000a16167981 */ /* 0x000aa2000c1e1900 */
[C---:B0-----:R-:W-:Y:S02]  /*04f0*/  IADD3 R17, PT, PT, R27.reuse, 0x20, RZ ;  /* 0x000000201b117810 */ /* 0x041fe40007ffe0ff */
[C---:B-1----:R-:W-:Y:S01]  /*0500*/  IADD3 R19, PT, PT, R27.reuse, 0x40, RZ ;  /* 0x000000401b137810 */ /* 0x042fe20007ffe0ff */
[----:B------:R-:W-:Y:S02]  /*0510*/  VIADD R27, R27, 0x60 ;  /* 0x000000601b1b7836 */ /* 0x000fe40000000000 */
[-CC-:B------:R-:W-:Y:S02]  /*0520*/  IMAD R17, R17, R12.reuse, R9.reuse ;  /* 0x0000000c11117224 */ /* 0x180fe400078e0209 */
[-CC-:B---3--:R-:W-:Y:S02]  /*0530*/  IMAD R21, R19, R12.reuse, R9.reuse ;  /* 0x0000000c13157224 */ /* 0x188fe400078e0209 */
[----:B------:R-:W-:Y:S01]  /*0540*/  IMAD R27, R27, R12, R9 ;  /* 0x0000000c1b1b7224 */ /* 0x000fe200078e0209 */
[----:B------:R-:W-:Y:S01]  /*0550*/  LEA R17, R17, UR4, 0x2 ;  /* 0x0000000411117c11 */ /* 0x000fe2000f8e10ff */
[----:B------:R-:W-:Y:S01]  /*0560*/  IMAD R25, R2, 0x4, R25 ;  /* 0x0000000402197824 */ /* 0x000fe200078e0219 */
[----:B------:R-:W-:-:S02]  /*0570*/  LEA R21, R21, UR4, 0x2 ;  /* 0x0000000415157c11 */ /* 0x000fc4000f8e10ff */
[----:B------:R-:W-:Y:S02]  /*0580*/  LEA R27, R27, UR4, 0x2 ;  /* 0x000000041b1b7c11 */ /* 0x000fe4000f8e10ff */
[C---:B------:R-:W-:Y:S01]  /*0590*/  LEA R19, R2.reuse, R17, 0x2 ;  /* 0x0000001102137211 */ /* 0x040fe200078e10ff */
[----:B----4-:R0:W-:Y:S01]  /*05a0*/  STS [R25], R26 ;  /* 0x0000001a19007388 */ /* 0x0101e20000000800 */
[----:B-----5:R-:W-:-:S03]  /*05b0*/  LEA R23, R2, R21, 0x2 ;  /* 0x0000001502177211 */ /* 0x020fc600078e10ff */
[----:B------:R1:W-:Y:S04]  /*05c0*/  STS [R17], R28 ;  /* 0x0000001c11007388 */ /* 0x0003e80000000800 */
[----:B------:R1:W-:Y:S01]  /*05d0*/  STS [R19], R29 ;  /* 0x0000001d13007388 */ /* 0x0003e20000000800 */
[----:B0-----:R-:W-:-:S03]  /*05e0*/  IMAD R25, R2, 0x4, R27 ;  /* 0x0000000402197824 */ /* 0x001fc600078e021b */
[----:B------:R1:W-:Y:S01]  /*05f0*/  STS [R21], R16 ;  /* 0x0000001015007388 */ /* 0x0003e20000000800 */
[----:B------:R-:W-:-:S04]  /*0600*/  IADD3 R24, PT, PT, R24, 0x4, RZ ;  /* 0x0000000418187810 */ /* 0x000fc80007ffe0ff */
[----:B------:R-:W-:Y:S01]  /*0610*/  ISETP.NE.AND P1, PT, R24, R8, PT ;  /* 0x000000081800720c */ /* 0x000fe20003f25270 */
[----:B--2---:R1:W-:Y:S04]  /*0620*/  STS [R23], R18 ;  /* 0x0000001217007388 */ /* 0x0043e80000000800 */
[----:B------:R1:W-:Y:S04]  /*0630*/  STS [R27], R20 ;  /* 0x000000141b007388 */ /* 0x0003e80000000800 */
[----:B------:R1:W-:Y:S04]  /*0640*/  STS [R25], R22 ;  /* 0x0000001619007388 */ /* 0x0003e80000000800 */
[----:B------:R-:W-:Y:S05]  /*0650*/  @P1 BRA `(.L_x_2) ;  /* 0xfffffffc00141947 */ /* 0x000fea000383ffff */
[----:B-1----:R-:W-:-:S07]  /*0660*/  MOV R16, R8 ;  /* 0x0000000800107202 */ /* 0x002fce0000000f00 */
.L_x_1:
[----:B------:R-:W-:-:S13]  /*0670*/  ISETP.NE.AND P1, PT, R7, RZ, PT ;  /* 0x000000ff0700720c */ /* 0x000fda0003f25270 */
[----:B------:R-:W-:Y:S05]  /*0680*/  @!P1 BRA `(.L_x_3) ;  /* 0x0000000000c89947 */ /* 0x000fea0003800000 */
[----:B------:R-:W1:Y:S01]  /*0690*/  LDC.64 R14, c[0x0][0x388] ;  /* 0x0000e200ff0e7b82 */ /* 0x000e620000000a00 */
[----:B------:R-:W2:Y:S01]  /*06a0*/  LDCU UR6, c[0x0][0x390] ;  /* 0x00007200ff0677ac */ /* 0x000ea20008000800 */
[----:B------:R-:W-:-:S04]  /*06b0*/  IMAD R21, R16, 0x20, R3 ;  /* 0x0000002010157824 */ /* 0x000fc800078e0203 */
[--C-:B------:R-:W-:Y:S02]  /*06c0*/  IMAD R23, R12, UR7, R21.reuse ;  /* 0x000000070c177c24 */ /* 0x100fe4000f8e0215 */
[----:B------:R-:W-:Y:S02]  /*06d0*/  IMAD R20, R13, R12, R21 ;  /* 0x0000000c0d147224 */ /* 0x000fe400078e0215 */
[----:B--2---:R-:W-:Y:S02]  /*06e0*/  IMAD R19, R23, UR6, R10 ;  /* 0x0000000617137c24 */ /* 0x004fe4000f8e020a */
[----:B------:R-:W-:Y:S02]  /*06f0*/  IMAD R17, R20, UR6, R11 ;  /* 0x0000000614117c24 */ /* 0x000fe4000f8e020b */
[----:B-1----:R-:W-:-:S04]  /*0700*/  IMAD.WIDE R18, R19, 0x4, R14 ;  /* 0x0000000413127825 */ /* 0x002fc800078e020e */
[----:B------:R-:W-:Y:S02]  /*0710*/  IMAD.WIDE R16, R17, 0x4, R14 ;  /* 0x0000000411107825 */ /* 0x000fe400078e020e */
[----:B0-----:R-:W2:Y:S04]  /*0720*/  LDG.E R18, desc[UR10][R18.64] ;  /* 0x0000000a12127981 */ /* 0x001ea8000c1e1900 */
[----:B------:R-:W3:Y:S01]  /*0730*/  LDG.E R16, desc[UR10][R16.64] ;  /* 0x0000000a10107981 */ /* 0x000ee2000c1e1900 */
[----:B------:R-:W0:Y:S01]  /*0740*/  S2UR UR5, SR_CgaCtaId ;  /* 0x00000000000579c3 */ /* 0x000e220000008800 */
[----:B------:R-:W-:Y:S01]  /*0750*/  UMOV UR4, 0x400 ;  /* 0x0000040000047882 */ /* 0x000fe20000000000 */
[----:B------:R-:W-:Y:S01]  /*0760*/  IMAD R13, R21, R12, R9 ;  /* 0x0000000c150d7224 */ /* 0x000fe200078e0209 */
[----:B------:R-:W-:Y:S01]  /*0770*/  ISETP.NE.AND P1, PT, R7, 0x1, PT ;  /* 0x000000010700780c */ /* 0x000fe20003f25270 */
[----:B0-----:R-:W-:-:S06]  /*0780*/  ULEA UR4, UR5, UR4, 0x18 ;  /* 0x0000000405047291 */ /* 0x001fcc000f8ec0ff */
[----:B------:R-:W-:-:S04]  /*0790*/  LEA R13, R13, UR4, 0x2 ;  /* 0x000000040d0d7c11 */ /* 0x000fc8000f8e10ff */
[----:B------:R-:W-:Y:S01]  /*07a0*/  LEA R25, R2, R13, 0x2 ;  /* 0x0000000d02197211 */ /* 0x000fe200078e10ff */
[----:B--2---:R1:W-:Y:S04]  /*07b0*/  STS [R13], R18 ;  /* 0x000000120d007388 */ /* 0x0043e80000000800 */
[----:B---3--:R1:W-:Y:S01]  /*07c0*/  STS [R25], R16 ;  /* 0x0000001019007388 */ /* 0x0083e20000000800 */
[----:B------:R-:W-:Y:S05]  /*07d0*/  @!P1 BRA `(.L_x_3) ;  /* 0x0000000000749947 */ /* 0x000fea0003800000 */
[----:B------:R-:W-:Y:S01]  /*07e0*/  ISETP.NE.AND P1, PT, R7, 0x2, PT ;  /* 0x000000020700780c */ /* 0x000fe20003f25270 */
[----:B-1----:R-:W-:Y:S01]  /*07f0*/  VIADD R16, R20, 0x20 ;  /* 0x0000002014107836 */ /* 0x002fe20000000000 */
[----:B------:R-:W-:-:S03]  /*0800*/  IADD3 R13, PT, PT, R23, 0x20, RZ ;  /* 0x00000020170d7810 */ /* 0x000fc60007ffe0ff */
[----:B------:R-:W-:Y:S02]  /*0810*/  IMAD R17, R16, UR6, R11 ;  /* 0x0000000610117c24 */ /* 0x000fe4000f8e020b */
[----:B------:R-:W-:-:S04]  /*0820*/  IMAD R13, R13, UR6, R10 ;  /* 0x000000060d0d7c24 */ /* 0x000fc8000f8e020a */
[----:B------:R-:W-:Y:S02]  /*0830*/  IMAD.WIDE R18, R13, 0x4, R14 ;  /* 0x000000040d127825 */ /* 0x000fe400078e020e */
[----:B------:R-:W-:Y:S02]  /*0840*/  @P1 IADD3 R23, PT, PT, R23, 0x40, RZ ;  /* 0x0000004017171810 */ /* 0x000fe40007ffe0ff */
[----:B------:R-:W-:Y:S02]  /*0850*/  @P1 IADD3 R20, PT, PT, R20, 0x40, RZ ;  /* 0x0000004014141810 */ /* 0x000fe40007ffe0ff */
[----:B------:R0:W2:Y:S01]  /*0860*/  LDG.E R18, desc[UR10][R18.64] ;  /* 0x0000000a12127981 */ /* 0x0000a2000c1e1900 */
[----:B------:R-:W-:Y:S02]  /*0870*/  @P1 IMAD R23, R23, UR6, R10 ;  /* 0x0000000617171c24 */ /* 0x000fe4000f8e020a */
[----:B------:R-:W-:Y:S02]  /*0880*/  @P1 IMAD R25, R20, UR6, R11 ;  /* 0x0000000614191c24 */ /* 0x000fe4000f8e020b */
[----:B------:R-:W-:-:S04]  /*0890*/  IMAD.WIDE R10, R17, 0x4, R14 ;  /* 0x00000004110a7825 */ /* 0x000fc800078e020e */
[--C-:B------:R-:W-:Y:S02]  /*08a0*/  @P1 IMAD.WIDE R16, R23, 0x4, R14.reuse ;  /* 0x0000000417101825 */ /* 0x100fe400078e020e */
[----:B------:R-:W3:Y:S02]  /*08b0*/  LDG.E R10, desc[UR10][R10.64] ;  /* 0x0000000a0a0a7981 */ /* 0x000ee4000c1e1900 */
[----:B------:R-:W-:Y:S02]  /*08c0*/  @P1 IMAD.WIDE R14, R25, 0x4, R14 ;  /* 0x00000004190e1825 */ /* 0x000fe400078e020e */
[----:B------:R-:W4:Y:S04]  /*08d0*/  @P1 LDG.E R16, desc[UR10][R16.64] ;  /* 0x0000000a10101981 */ /* 0x000f28000c1e1900 */
[----:B------:R-:W5:Y:S01]  /*08e0*/  @P1 LDG.E R14, desc[UR10][R14.64] ;  /* 0x0000000a0e0e1981 */ /* 0x000f62000c1e1900 */
[C---:B------:R-:W-:Y:S01]  /*08f0*/  VIADD R13, R21.reuse, 0x20 ;  /* 0x00000020150d7836 */ /* 0x040fe20000000000 */
[----:B------:R-:W-:-:S03]  /*0900*/  @P1 IADD3 R21, PT, PT, R21, 0x40, RZ ;  /* 0x0000004015151810 */ /* 0x000fc60007ffe0ff */
[-CC-:B------:R-:W-:Y:S02]  /*0910*/  IMAD R13, R13, R12.reuse, R9.reuse ;  /* 0x0000000c0d0d7224 */ /* 0x180fe400078e0209 */
[----:B------:R-:W-:-:S03]  /*0920*/  @P1 IMAD R21, R21, R12, R9 ;  /* 0x0000000c15151224 */ /* 0x000fc600078e0209 */
[----:B------:R-:W-:Y:S02]  /*0930*/  LEA R13, R13, UR4, 0x2 ;  /* 0x000000040d0d7c11 */ /* 0x000fe4000f8e10ff */
[----:B------:R-:W-:Y:S02]  /*0940*/  @P1 LEA R21, R21, UR4, 0x2 ;  /* 0x0000000415151c11 */ /* 0x000fe4000f8e10ff */
[----:B------:R-:W-:-:S03]  /*0950*/  LEA R9, R2, R13, 0x2 ;  /* 0x0000000d02097211 */ /* 0x000fc600078e10ff */
[----:B0-----:R-:W-:Y:S01]  /*0960*/  @P1 IMAD R19, R2, 0x4, R21 ;  /* 0x0000000402131824 */ /* 0x001fe200078e0215 */
[----:B--2---:R2:W-:Y:S04]  /*0970*/  STS [R13], R18 ;  /* 0x000000120d007388 */ /* 0x0045e80000000800 */
[----:B---3--:R2:W-:Y:S04]  /*0980*/  STS [R9], R10 ;  /* 0x0000000a09007388 */ /* 0x0085e80000000800 */
[----:B----4-:R2:W-:Y:S04]  /*0990*/  @P1 STS [R21], R16 ;  /* 0x0000001015001388 */ /* 0x0105e80000000800 */
[----:B-----5:R2:W-:Y:S02]  /*09a0*/  @P1 STS [R19], R14 ;  /* 0x0000000e13001388 */ /* 0x0205e40000000800 */
.L_x_3:
[----:B------:R-:W-:Y:S05]  /*09b0*/  @P0 BRA `(.L_x_4) ;  /* 0xfffffff800000947 */ /* 0x000fea000383ffff */
.L_x_0:
[----:B------:R-:W-:Y:S01]  /*09c0*/  BAR.SYNC.DEFER_BLOCKING 0x0 ;  /* 0x0000000000007b1d */ /* 0x000fe20000010000 */
[----:B------:R-:W-:-:S13]  /*09d0*/  ISETP.GE.AND P0, PT, R12, 0x1, PT ;  /* 0x000000010c00780c */ /* 0x000fda0003f06270 */
[----:B0-----:R-:W-:Y:S05]  /*09e0*/  @!P0 EXIT ;  /* 0x000000000000894d */ /* 0x001fea0003800000 */
[----:B------:R-:W0:Y:S01]  /*09f0*/  S2UR UR5, SR_CgaCtaId ;  /* 0x00000000000579c3 */ /* 0x000e220000008800 */
[----:B------:R-:W3:Y:S01]  /*0a00*/  LDCU UR6, c[0x0][0x390] ;  /* 0x00007200ff0677ac */ /* 0x000ee20008000800 */
[C---:B------:R-:W-:Y:S01]  /*0a10*/  IADD3 R5, PT, PT, R3.reuse, 0x20, RZ ;  /* 0x0000002003057810 */ /* 0x040fe20007ffe0ff */
[----:B-12---:R-:W-:Y:S01]  /*0a20*/  IMAD R13, R12, UR7, R3 ;  /* 0x000000070c0d7c24 */ /* 0x006fe2000f8e0203 */
[C---:B------:R-:W-:Y:S01]  /*0a30*/  IADD3 R9, PT, PT, R3.reuse, 0x40, RZ ;  /* 0x0000004003097810 */ /* 0x040fe20007ffe0ff */
[C---:B------:R-:W-:Y:S01]  /*0a40*/  VIADD R11, R3.reuse, 0x60 ;  /* 0x00000060030b7836 */ /* 0x040fe20000000000 */
[----:B------:R-:W-:Y:S01]  /*0a50*/  UMOV UR4, 0x400 ;  /* 0x0000040000047882 */ /* 0x000fe20000000000 */
[-C--:B------:R-:W-:Y:S01]  /*0a60*/  IMAD R10, R3, R12.reuse, RZ ;  /* 0x0000000c030a7224 */ /* 0x080fe200078e02ff */
[----:B------:R-:W-:Y:S01]  /*0a70*/  IADD3 R3, PT, PT, R13, 0x20, RZ ;  /* 0x000000200d037810 */ /* 0x000fe20007ffe0ff */
[-C--:B------:R-:W-:Y:S01]  /*0a80*/  IMAD R7, R5, R12.reuse, RZ ;  /* 0x0000000c05077224 */ /* 0x080fe200078e02ff */
[C---:B------:R-:W-:Y:S01]  /*0a90*/  IADD3 R5, PT, PT, R13.reuse, 0x40, RZ ;  /* 0x000000400d057810 */ /* 0x040fe20007ffe0ff */
[----:B------:R-:W-:Y:S01]  /*0aa0*/  VIADD R15, R13, 0x60 ;  /* 0x000000600d0f7836 */ /* 0x000fe20000000000 */
[----:B------:R-:W-:Y:S01]  /*0ab0*/  VIMNMX R4, PT, PT, R4, 0x1, !PT ;  /* 0x0000000104047848 */ /* 0x000fe20007fe0100 */
[----:B------:R-:W-:-:S02]  /*0ac0*/  IMAD R8, R9, R12, RZ ;  /* 0x0000000c09087224 */ /* 0x000fc400078e02ff */
[----:B------:R-:W-:Y:S02]  /*0ad0*/  IMAD R9, R11, R12, RZ ;  /* 0x0000000c0b097224 */ /* 0x000fe400078e02ff */
[--C-:B---3--:R-:W-:Y:S02]  /*0ae0*/  IMAD R3, R3, UR6, R0.reuse ;  /* 0x0000000603037c24 */ /* 0x108fe4000f8e0200 */
[--C-:B------:R-:W-:Y:S02]  /*0af0*/  IMAD R13, R13, UR6, R0.reuse ;  /* 0x000000060d0d7c24 */ /* 0x100fe4000f8e0200 */
[--C-:B------:R-:W-:Y:S01]  /*0b00*/  IMAD R11, R5, UR6, R0.reuse ;  /* 0x00000006050b7c24 */ /* 0x100fe2000f8e0200 */
[----:B0-----:R-:W-:Y:S01]  /*0b10*/  ULEA UR4, UR5, UR4, 0x18 ;  /* 0x0000000405047291 */ /* 0x001fe2000f8ec0ff */
[----:B------:R-:W-:Y:S02]  /*0b20*/  IMAD R15, R15, UR6, R0 ;  /* 0x000000060f0f7c24 */ /* 0x000fe4000f8e0200 */
[----:B------:R-:W-:-:S02]  /*0b30*/  IMAD R5, R12, UR8, R3 ;  /* 0x000000080c057c24 */ /* 0x000fc4000f8e0203 */
[C---:B------:R-:W-:Y:S01]  /*0b40*/  IMAD R6, R12.reuse, UR8, R13 ;  /* 0x000000080c067c24 */ /* 0x040fe2000f8e020d */
[----:B------:R-:W-:Y:S01]  /*0b50*/  LEA R7, R7, UR4, 0x2 ;  /* 0x0000000407077c11 */ /* 0x000fe2000f8e10ff */
[----:B------:R-:W-:Y:S01]  /*0b60*/  IMAD R3, R12, UR8, R11 ;  /* 0x000000080c037c24 */ /* 0x000fe2000f8e020b */
[----:B------:R-:W-:Y:S01]  /*0b70*/  LEA R8, R8, UR4, 0x2 ;  /* 0x0000000408087c11 */ /* 0x000fe2000f8e10ff */
[----:B------:R-:W-:Y:S01]  /*0b80*/  IMAD R12, R12, UR8, R15 ;  /* 0x000000080c0c7c24 */ /* 0x000fe2000f8e020f */
[----:B------:R-:W-:Y:S02]  /*0b90*/  LEA R9, R9, UR4, 0x2 ;  /* 0x0000000409097c11 */ /* 0x000fe4000f8e10ff */
[----:B------:R-:W-:Y:S01]  /*0ba0*/  LEA R10, R10, UR4, 0x2 ;  /* 0x000000040a0a7c11 */ /* 0x000fe2000f8e10ff */
[----:B------:R-:W-:-:S06]  /*0bb0*/  UMOV UR4, URZ ;  /* 0x000000ff00047c82 */ /* 0x000fcc0008000000 */
.L_x_9:
[----:B0-----:R-:W0:Y:S01]  /*0bc0*/  LDC R13, c[0x0][0x380] ;  /* 0x0000e000ff0d7b82 */ /* 0x001e220000000800 */
[----:B------:R-:W-:Y:S02]  /*0bd0*/  HFMA2 R11, -RZ, RZ, 0, 0 ;  /* 0x00000000ff0b7431 */ /* 0x000fe400000001ff */
[----:B01234-:R-:W-:-:S07]  /*0be0*/  IMAD R13, R13, UR4, R2 ;  /* 0x000000040d0d7c24 */ /* 0x01ffce000f8e0202 */
.L_x_8:
[----:B0-----:R-:W0:Y:S01]  /*0bf0*/  S2UR UR6, SR_CgaCtaId ;  /* 0x00000000000679c3 */ /* 0x001e220000008800 */
[----:B----4-:R-:W-:Y:S01]  /*0c00*/  LEA R14, R11, R0, 0x5 ;  /* 0x000000000b0e7211 */ /* 0x010fe200078e28ff */
[----:B------:R-:W-:Y:S01]  /*0c10*/  UMOV UR5, 0x400 ;  /* 0x0000040000057882 */ /* 0x000fe20000000000 */
[----:B-1----:R-:W1:Y:S01]  /*0c20*/  LDCU UR9, c[0x0][0x380] ;  /* 0x00007000ff0977ac */ /* 0x002e620008000800 */
[----:B------:R-:W-:Y:S02]  /*0c30*/  MOV R18, RZ ;  /* 0x000000ff00127202 */ /* 0x000fe40000000f00 */
[----:B------:R-:W-:Y:S01]  /*0c40*/  IMAD.IADD R14, R13, 0x1, R14 ;  /* 0x000000010d0e7824 */ /* 0x000fe200078e020e */
[----:B-1----:R-:W-:Y:S02]  /*0c50*/  UISETP.GE.U32.AND UP0, UPT, UR9, 0x61, UPT ;  /* 0x000000610900788c */ /* 0x002fe4000bf06070 */
[----:B0-----:R-:W-:-:S06]  /*0c60*/  ULEA UR5, UR6, UR5, 0x18 ;  /* 0x0000000506057291 */ /* 0x001fcc000f8ec0ff */
[----:B------:R-:W-:-:S05]  /*0c70*/  LEA R14, R14, UR5, 0x2 ;  /* 0x000000050e0e7c11 */ /* 0x000fca000f8e10ff */
[----:B------:R0:W1:Y:S01]  /*0c80*/  LDS R22, [R14] ;  /* 0x000000000e167984 */ /* 0x0000620000000800 */
[----:B--23--:R-:W-:Y:S05]  /*0c90*/  BRA.U !UP0, `(.L_x_5) ;  /* 0x0000000108987547 */ /* 0x00cfea000b800000 */
[----:B------:R-:W-:Y:S01]  /*0ca0*/  LOP3.LUT R24, R4, 0x3fffffc, RZ, 0xc0, !PT ;  /* 0x03fffffc04187812 */ /* 0x000fe200078ec0ff */
[C---:B------:R-:W-:Y:S01]  /*0cb0*/  IMAD R23, R11.reuse, 0x20, R3 ;  /* 0x000000200b177824 */ /* 0x040fe200078e0203 */
[C---:B------:R-:W-:Y:S01]  /*0cc0*/  LEA R29, R11.reuse, R5, 0x5 ;  /* 0x000000050b1d7211 */ /* 0x040fe200078e28ff */
[----:B------:R-:W-:Y:S01]  /*0cd0*/  USHF.L.U32 UR5, UR4, 0x2, URZ ;  /* 0x0000000204057899 */ /* 0x000fe200080006ff */
[C---:B------:R-:W-:Y:S01]  /*0ce0*/  LEA R25, R11.reuse, R12, 0x5 ;  /* 0x0000000c0b197211 */ /* 0x040fe200078e28ff */
[----:B------:R-:W-:Y:S01]  /*0cf0*/  IMAD.MOV R24, RZ, RZ, -R24 ;  /* 0x000000ffff187224 */ /* 0x000fe200078e0a18 */
[----:B------:R-:W-:-:S09]  /*0d00*/  LEA R27, R11, R6, 0x5 ;  /* 0x000000060b1b7211 */ /* 0x000fd200078e28ff */
.L_x_6:
[----:B0-2---:R-:W0:Y:S01]  /*0d10*/  LDC.64 R14, c[0x0][0x388] ;  /* 0x0000e200ff0e7b82 */ /* 0x005e220000000a00 */
[----:B------:R-:W1:Y:S04]  /*0d20*/  LDS R16, [R10+UR5] ;  /* 0x000000050a107984 */ /* 0x000e680008000800 */
[----:B------:R-:W2:Y:S01]  /*0d30*/  LDS R20, [R7+UR5] ;  /* 0x0000000507147984 */ /* 0x000ea20008000800 */
[----:B0-----:R-:W-:-:S05]  /*0d40*/  IMAD.WIDE R18, R27, 0x4, R14 ;  /* 0x000000041b127825 */ /* 0x001fca00078e020e */
[----:B------:R-:W1:Y:S02]  /*0d50*/  LDG.E R17, desc[UR10][R18.64] ;  /* 0x0000000a12117981 */ /* 0x000e64000c1e1900 */
[----:B-1----:R-:W-:Y:S01]  /*0d60*/  VIADDMNMX R26, R22, R16, R17, PT ;  /* 0x00000010161a7246 */ /* 0x002fe20003800111 */
[----:B------:R-:W-:-:S04]  /*0d70*/  IMAD.WIDE R16, R29, 0x4, R14 ;  /* 0x000000041d107825 */ /* 0x000fc800078e020e */
[----:B------:R0:W-:Y:S04]  /*0d80*/  STG.E desc[UR10][R18.64], R26 ;  /* 0x0000001a12007986 */ /* 0x0001e8000c10190a */
[----:B------:R-:W2:Y:S04]  /*0d90*/  LDG.E R21, desc[UR10][R16.64] ;  /* 0x0000000a10157981 */ /* 0x000ea8000c1e1900 */
[----:B------:R-:W1:Y:S01]  /*0da0*/  LDS R19, [R8+UR5] ;  /* 0x0000000508137984 */ /* 0x000e620008000800 */
[----:B--2---:R-:W-:Y:S01]  /*0db0*/  VIADDMNMX R28, R22, R20, R21, PT ;  /* 0x00000014161c7246 */ /* 0x004fe20003800115 */
[----:B------:R-:W-:-:S04]  /*0dc0*/  IMAD.WIDE R20, R23, 0x4, R14 ;  /* 0x0000000417147825 */ /* 0x000fc800078e020e */
[----:B------:R2:W-:Y:S04]  /*0dd0*/  STG.E desc[UR10][R16.64], R28 ;  /* 0x0000001c10007986 */ /* 0x0005e8000c10190a */
[----:B0-----:R-:W1:Y:S01]  /*0de0*/  LDG.E R26, desc[UR10][R20.64] ;  /* 0x0000000a141a7981 */ /* 0x001e62000c1e1900 */
[----:B------:R-:W-:Y:S01]  /*0df0*/  IMAD.WIDE R14, R25, 0x4, R14 ;  /* 0x00000004190e7825 */ /* 0x000fe200078e020e */
[----:B------:R-:W-:Y:S01]  /*0e00*/  IADD3 R24, PT, PT, R24, 0x4, RZ ;  /* 0x0000000418187810 */ /* 0x000fe20007ffe0ff */
[----:B--2---:R-:W0:Y:S01]  /*0e10*/  LDC R16, c[0x0][0x390] ;  /* 0x0000e400ff107b82 */ /* 0x004e220000000800 */
[----:B-1----:R-:W-:Y:S02]  /*0e20*/  VIADDMNMX R19, R22, R19, R26, PT ;  /* 0x0000001316137246 */ /* 0x002fe4000380011a */
[----:B------:R-:W1:Y:S04]  /*0e30*/  LDS R26, [R9+UR5] ;  /* 0x00000005091a7984 */ /* 0x000e680008000800 */
[----:B------:R2:W-:Y:S04]  /*0e40*/  STG.E desc[UR10][R20.64], R19 ;  /* 0x0000001314007986 */ /* 0x0005e8000c10190a */
[----:B------:R-:W1:Y:S01]  /*0e50*/  LDG.E R18, desc[UR10][R14.64] ;  /* 0x0000000a0e127981 */ /* 0x000e62000c1e1900 */
[----:B------:R-:W-:Y:S01]  /*0e60*/  ISETP.NE.AND P0, PT, R24, RZ, PT ;  /* 0x000000ff1800720c */ /* 0x000fe20003f05270 */
[----:B------:R-:W-:Y:S01]  /*0e70*/  ULEA UR5, UR9, UR5, 0x9 ;  /* 0x0000000509057291 */ /* 0x000fe2000f8e48ff */
[C---:B0-----:R-:W-:Y:S01]  /*0e80*/  LEA R29, R16.reuse, R29, 0x7 ;  /* 0x0000001d101d7211 */ /* 0x041fe200078e38ff */
[C---:B------:R-:W-:Y:S01]  /*0e90*/  IMAD R23, R16.reuse, 0x80, R23 ;  /* 0x0000008010177824 */ /* 0x040fe200078e0217 */
[----:B------:R-:W-:-:S02]  /*0ea0*/  LEA R25, R16, R25, 0x7 ;  /* 0x0000001910197211 */ /* 0x000fc400078e38ff */
[----:B------:R-:W-:Y:S02]  /*0eb0*/  LEA R27, R16, R27, 0x7 ;  /* 0x0000001b101b7211 */ /* 0x000fe400078e38ff */
[----:B-1----:R-:W-:-:S05]  /*0ec0*/  VIADDMNMX R18, R22, R26, R18, PT ;  /* 0x0000001a16127246 */ /* 0x002fca0003800112 */
[----:B------:R2:W-:Y:S01]  /*0ed0*/  STG.E desc[UR10][R14.64], R18 ;  /* 0x000000120e007986 */ /* 0x0005e2000c10190a */
[----:B------:R-:W-:Y:S05]  /*0ee0*/  @P0 BRA `(.L_x_6) ;  /* 0xfffffffc00880947 */ /* 0x000fea000383ffff */
[----:B--2---:R-:W-:-:S07]  /*0ef0*/  LOP3.LUT R18, R4, 0x3fffffc, RZ, 0xc0, !PT ;  /* 0x03fffffc04127812 */ /* 0x004fce00078ec0ff */
.L_x_5:
[----:B------:R-:W-:-:S13]  /*0f00*/  LOP3.LUT P0, R24, R4, 0x3, RZ, 0xc0, !PT ;  /* 0x0000000304187812 */ /* 0x000fda000780c0ff */
[----:B------:R-:W-:Y:S05]  /*0f10*/  @!P0 BRA `(.L_x_7) ;  /* 0x0000000000c48947 */ /* 0x000fea0003800000 */
[----:B------:R-:W2:Y:S01]  /*0f20*/  S2R R17, SR_TID.Y ;  /* 0x0000000000117919 */ /* 0x000ea20000002200 */
[----:B0-----:R-:W0:Y:S01]  /*0f30*/  LDC.64 R14, c[0x0][0x388] ;  /* 0x0000e200ff0e7b82 */ /* 0x001e220000000a00 */
[----:B------:R-:W3:Y:S01]  /*0f40*/  LDCU UR12, c[0x0][0x390] ;  /* 0x00007200ff0c77ac */ /* 0x000ee20008000800 */
[----:B------:R-:W-:Y:S01]  /*0f50*/  LEA R16, R11, R0, 0x5 ;  /* 0x000000000b107211 */ /* 0x000fe200078e28ff */
[----:B------:R-:W-:-:S04]  /*0f60*/  IMAD.U32 R21, RZ, RZ, UR9 ;  /* 0x00000009ff157e24 */ /* 0x000fc8000f8e00ff */
[----:B------:R-:W-:Y:S01]  /*0f70*/  IMAD R16, R21, UR8, R16 ;  /* 0x0000000815107c24 */ /* 0x000fe2000f8e0210 */
[----:B--2---:R-:W-:-:S05]  /*0f80*/  LEA R18, R18, R17, 0x5 ;  /* 0x0000001112127211 */ /* 0x004fca00078e28ff */
[----:B------:R-:W-:-:S04]  /*0f90*/  IMAD R19, R21, UR7, R18 ;  /* 0x0000000715137c24 */ /* 0x000fc8000f8e0212 */
[----:B---3--:R-:W-:-:S04]  /*0fa0*/  IMAD R17, R19, UR12, R16 ;  /* 0x0000000c13117c24 */ /* 0x008fc8000f8e0210 */
[----:B0-----:R-:W-:-:S05]  /*0fb0*/  IMAD.WIDE R16, R17, 0x4, R14 ;  /* 0x0000000411107825 */ /* 0x001fca00078e020e */
[----:B------:R-:W1:Y:S01]  /*0fc0*/  LDG.E R23, desc[UR10][R16.64] ;  /* 0x0000000a10177981 */ /* 0x000e62000c1e1900 */
[----:B------:R-:W0:Y:S01]  /*0fd0*/  S2UR UR6, SR_CgaCtaId ;  /* 0x00000000000679c3 */ /* 0x000e220000008800 */
[----:B------:R-:W-:Y:S01]  /*0fe0*/  MOV R25, UR4 ;  /* 0x0000000400197c02 */ /* 0x000fe20008000f00 */
[----:B------:R-:W-:Y:S01]  /*0ff0*/  UMOV UR5, 0x400 ;  /* 0x0000040000057882 */ /* 0x000fe20000000000 */
[----:B------:R-:W-:-:S03]  /*1000*/  ISETP.NE.AND P0, PT, R24, 0x1, PT ;  /* 0x000000011800780c */ /* 0x000fc60003f05270 */
[----:B------:R-:W-:Y:S01]  /*1010*/  IMAD R20, R18, UR9, R25 ;  /* 0x0000000912147c24 */ /* 0x000fe2000f8e0219 */
[----:B0-----:R-:W-:-:S06]  /*1020*/  ULEA UR5, UR6, UR5, 0x18 ;  /* 0x0000000506057291 */ /* 0x001fcc000f8ec0ff */
[----:B------:R-:W-:-:S06]  /*1030*/  LEA R20, R20, UR5, 0x2 ;  /* 0x0000000514147c11 */ /* 0x000fcc000f8e10ff */
[----:B------:R-:W1:Y:S02]  /*1040*/  LDS R20, [R20] ;  /* 0x0000000014147984 */ /* 0x000e640000000800 */
[----:B-1----:R-:W-:-:S05]  /*1050*/  VIADDMNMX R23, R22, R20, R23, PT ;  /* 0x0000001416177246 */ /* 0x002fca0003800117 */
[----:B------:R2:W-:Y:S01]  /*1060*/  STG.E desc[UR10][R16.64], R23 ;  /* 0x0000001710007986 */ /* 0x0005e2000c10190a */
[----:B------:R-:W-:Y:S05]  /*1070*/  @!P0 BRA `(.L_x_7) ;  /* 0x00000000006c8947 */ /* 0x000fea0003800000 */
[----:B------:R-:W-:Y:S01]  /*1080*/  IMAD R20, R11, 0x20, R0 ;  /* 0x000000200b147824 */ /* 0x000fe200078e0200 */
[----:B--2---:R-:W-:-:S03]  /*1090*/  IADD3 R17, PT, PT, R19, 0x20, RZ ;  /* 0x0000002013117810 */ /* 0x004fc60007ffe0ff */
[----:B------:R-:W-:-:S04]  /*10a0*/  IMAD R20, R21, UR8, R20 ;  /* 0x0000000815147c24 */ /* 0x000fc8000f8e0214 */
[----:B------:R-:W-:-:S04]  /*10b0*/  IMAD R17, R17, UR12, R20 ;  /* 0x0000000c11117c24 */ /* 0x000fc8000f8e0214 */
[----:B------:R-:W-:-:S05]  /*10c0*/  IMAD.WIDE R16, R17, 0x4, R14 ;  /* 0x0000000411107825 */ /* 0x000fca00078e020e */
[----:B------:R-:W2:Y:S01]  /*10d0*/  LDG.E R23, desc[UR10][R16.64] ;  /* 0x0000000a10177981 */ /* 0x000ea2000c1e1900 */
[----:B------:R-:W-:Y:S02]  /*10e0*/  IADD3 R21, PT, PT, R18, 0x20, RZ ;  /* 0x0000002012157810 */ /* 0x000fe40007ffe0ff */
[----:B------:R-:W-:-:S05]  /*10f0*/  MOV R24, UR4 ;  /* 0x0000000400187c02 */ /* 0x000fca0008000f00 */
[----:B------:R-:W-:Y:S01]  /*1100*/  IMAD R21, R21, UR9, R24 ;  /* 0x0000000915157c24 */ /* 0x000fe2000f8e0218 */
[----:B------:R-:W-:-:S04]  /*1110*/  LOP3.LUT R24, R4, 0x3, RZ, 0xc0, !PT ;  /* 0x0000000304187812 */ /* 0x000fc800078ec0ff */
[----:B------:R-:W-:Y:S02]  /*1120*/  LEA R21, R21, UR5, 0x2 ;  /* 0x0000000515157c11 */ /* 0x000fe4000f8e10ff */
[----:B------:R-:W-:-:S04]  /*1130*/  ISETP.NE.AND P0, PT, R24, 0x2, PT ;  /* 0x000000021800780c */ /* 0x000fc80003f05270 */
[----:B------:R-:W2:Y:S02]  /*1140*/  LDS R21, [R21] ;  /* 0x0000000015157984 */ /* 0x000ea40000000800 */
[----:B--2---:R-:W-:-:S05]  /*1150*/  VIADDMNMX R23, R22, R21, R23, PT ;  /* 0x0000001516177246 */ /* 0x004fca0003800117 */
[----:B------:R3:W-:Y:S02]  /*1160*/  STG.E desc[UR10][R16.64], R23 ;  /* 0x0000001710007986 */ /* 0x0007e4000c10190a */
[----:B------:R-:W-:Y:S05]  /*1170*/  @!P0 BRA `(.L_x_7) ;  /* 0x00000000002c8947 */ /* 0x000fea0003800000 */
[----:B------:R-:W-:-:S04]  /*1180*/  VIADD R19, R19, 0x40 ;  /* 0x0000004013137836 */ /* 0x000fc80000000000 */
[----:B------:R-:W-:-:S04]  /*1190*/  IMAD R19, R19, UR12, R20 ;  /* 0x0000000c13137c24 */ /* 0x000fc8000f8e0214 */
[----:B------:R-:W-:-:S05]  /*11a0*/  IMAD.WIDE R14, R19, 0x4, R14 ;  /* 0x00000004130e7825 */ /* 0x000fca00078e020e */
[----:B---3--:R-:W2:Y:S01]  /*11b0*/  LDG.E R17, desc[UR10][R14.64] ;  /* 0x0000000a0e117981 */ /* 0x008ea2000c1e1900 */
[----:B------:R-:W-:Y:S02]  /*11c0*/  IADD3 R18, PT, PT, R18, 0x40, RZ ;  /* 0x0000004012127810 */ /* 0x000fe40007ffe0ff */
[----:B------:R-:W-:-:S05]  /*11d0*/  MOV R19, UR4 ;  /* 0x0000000400137c02 */ /* 0x000fca0008000f00 */
[----:B------:R-:W-:-:S05]  /*11e0*/  IMAD R18, R18, UR9, R19 ;  /* 0x0000000912127c24 */ /* 0x000fca000f8e0213 */
[----:B------:R-:W-:-:S06]  /*11f0*/  LEA R18, R18, UR5, 0x2 ;  /* 0x0000000512127c11 */ /* 0x000fcc000f8e10ff */
[----:B------:R-:W2:Y:S02]  /*1200*/  LDS R18, [R18] ;  /* 0x0000000012127984 */ /* 0x000ea40000000800 */
[----:B--2---:R-:W-:-:S05]  /*1210*/  VIADDMNMX R17, R22, R18, R17, PT ;  /* 0x0000001216117246 */ /* 0x004fca0003800111 */
[----:B------:R4:W-:Y:S02]  /*1220*/  STG.E desc[UR10][R14.64], R17 ;  /* 0x000000110e007986 */ /* 0x0009e4000c10190a */
.L_x_7:
[----:B------:R-:W-:-:S04]  /*1230*/  IADD3 R11, PT, PT, R11, 0x1, RZ ;  /* 0x000000010b0b7810 */ /* 0x000fc80007ffe0ff */
[----:B------:R-:W-:-:S13]  /*1240*/  ISETP.NE.AND P0, PT, R11, R4, PT ;  /* 0x000000040b00720c */ /* 0x000fda0003f05270 */
[----:B------:R-:W-:Y:S05]  /*1250*/  @P0 BRA `(.L_x_8) ;  /* 0xfffffff800640947 */ /* 0x000fea000383ffff */
[----:B------:R-:W-:-:S04]  /*1260*/  UIADD3 UR4, UPT, UPT, UR4, 0x1, URZ ;  /* 0x0000000104047890 */ /* 0x000fc8000fffe0ff */
[----:B------:R-:W-:-:S09]  /*1270*/  UISETP.NE.AND UP0, UPT, UR4, UR9, UPT ;  /* 0x000000090400728c */ /* 0x000fd2000bf05270 */
[----:B------:R-:W-:Y:S05]  /*1280*/  BRA.U UP0, `(.L_x_9) ;  /* 0xfffffff9004c7547 */ /* 0x000fea000b83ffff */
[----:B------:R-:W-:Y:S05]  /*1290*/  EXIT ;  /* 0x000000000000794d */ /* 0x000fea0003800000 */
.L_x_10:
[----:B------:R-:W-:-:S00]  /*12a0*/  BRA `(.L_x_10) ;  /* 0xfffffffc00fc7947 */ /* 0x000fc0000383ffff */
[----:B------:R-:W-:-:S00]  /*12b0*/  NOP ;  /* 0x0000000000007918 */ /* 0x000fc00000000000 */
        /* <DEDUP_REMOVED lines=12> */
.L_x_37:


//--------------------- .text._Z6phase2iiPii      --------------------------
	.section	.text._Z6phase2iiPii,"ax",@progbits
	.align	128
        .global         _Z6phase2iiPii
        .type           _Z6phase2iiPii,@function
        .size           _Z6phase2iiPii,(.L_x_38 - _Z6phase2iiPii)
        .other          _Z6phase2iiPii,@"STO_CUDA_ENTRY STV_DEFAULT"
_Z6phase2iiPii:
.text._Z6phase2iiPii:
[----:B------:R-:W-:Y:S01]  /*0000*/  LDC R1, c[0x0][0x37c] ;  /* 0x0000df00ff017b82 */ /* 0x000fe20000000800 */
[----:B------:R-:W0:Y:S07]  /*0010*/  S2R R3, SR_TID.Y ;  /* 0x0000000000037919 */ /* 0x000e2e0000002200 */
[----:B------:R-:W1:Y:S01]  /*0020*/  S2UR UR5, SR_CTAID.Y ;  /* 0x00000000000579c3 */ /* 0x000e620000002600 */
[----:B------:R-:W2:Y:S01]  /*0030*/  LDCU.64 UR8, c[0x0][0x380] ;  /* 0x00007000ff0877ac */ /* 0x000ea20008000a00 */
[----:B------:R-:W0:Y:S06]  /*0040*/  S2R R0, SR_TID.X ;  /* 0x0000000000007919 */ /* 0x000e2c0000002100 */
[----:B------:R-:W3:Y:S01]  /*0050*/  S2UR UR7, SR_CTAID.X ;  /* 0x00000000000779c3 */ /* 0x000ee20000002500 */
[----:B--2---:R-:W-:Y:S01]  /*0060*/  MOV R12, UR8 ;  /* 0x00000008000c7c02 */ /* 0x004fe20008000f00 */
[----:B-1----:R-:W-:-:S02]  /*0070*/  UISETP.GE.U32.AND UP0, UPT, UR5, UR9, UPT ;  /* 0x000000090500728c */ /* 0x002fc4000bf06070 */
[----:B------:R-:W-:Y:S02]  /*0080*/  UIADD3 UR4, UPT, UPT, UR5, 0x1, URZ ;  /* 0x0000000105047890 */ /* 0x000fe4000fffe0ff */
[----:B---3--:R-:W-:Y:S01]  /*0090*/  UISETP.NE.AND UP1, UPT, UR7, URZ, UPT ;  /* 0x000000ff0700728c */ /* 0x008fe2000bf25270 */
[----:B0-----:R-:W-:-:S06]  /*00a0*/  VIMNMX.U32 R5, PT, PT, R3, R0, !PT ;  /* 0x0000000003057248 */ /* 0x001fcc0007fe0000 */
[----:B------:R-:W-:Y:S02]  /*00b0*/  @!UP0 UIADD3 UR4, UPT, UPT, UR5, URZ, URZ ;  /* 0x000000ff05048290 */ /* 0x000fe4000fffe0ff */
[----:B------:R-:W-:Y:S01]  /*00c0*/  USEL UR6, UR9, URZ, !UP1 ;  /* 0x000000ff09067287 */ /* 0x000fe2000c800000 */
[----:B------:R-:W-:Y:S01]  /*00d0*/  ISETP.GE.U32.AND P0, PT, R5, R12, PT ;  /* 0x0000000c0500720c */ /* 0x000fe20003f06070 */
[----:B------:R-:W-:Y:S02]  /*00e0*/  USEL UR5, UR4, URZ, !UP1 ;  /* 0x000000ff04057287 */ /* 0x000fe4000c800000 */
[----:B------:R-:W-:Y:S02]  /*00f0*/  UIMAD UR6, UR7, UR4, UR6 ;  /* 0x00000004070672a4 */ /* 0x000fe4000f8e0206 */
[----:B------:R-:W-:-:S08]  /*0100*/  UIMAD UR7, UR7, UR9, UR5 ;  /* 0x00000009070772a4 */ /* 0x000fd0000f8e0205 */
        /* <DEDUP_REMOVED lines=13> */
.L_x_15:
        /* <DEDUP_REMOVED lines=15> */
.L_x_13:
        /* <DEDUP_REMOVED lines=60> */
.L_x_12:
        /* <DEDUP_REMOVED lines=52> */
.L_x_14:
[----:B------:R-:W-:Y:S05]  /*09d0*/  @P0 BRA `(.L_x_15) ;  /* 0xfffffff800000947 */ /* 0x000fea000383ffff */
.L_x_11:
[----:B------:R-:W-:Y:S01]  /*09e0*/  BAR.SYNC.DEFER_BLOCKING 0x0 ;  /* 0x0000000000007b1d */ /* 0x000fe20000010000 */
[----:B------:R-:W-:-:S13]  /*09f0*/  ISETP.GE.AND P0, PT, R12, 0x1, PT ;  /* 0x000000010c00780c */ /* 0x000fda0003f06270 */
[----:B0-----:R-:W-:Y:S05]  /*0a00*/  @!P0 EXIT ;  /* 0x000000000000894d */ /* 0x001fea0003800000 */
[----:B------:R-:W0:Y:S01]  /*0a10*/  S2UR UR5, SR_CgaCtaId ;  /* 0x00000000000579c3 */ /* 0x000e220000008800 */
[C---:B------:R-:W-:Y:S01]  /*0a20*/  IADD3 R5, PT, PT, R3.reuse, 0x20, RZ ;  /* 0x0000002003057810 */ /* 0x040fe20007ffe0ff */
[C---:B--2---:R-:W-:Y:S01]  /*0a30*/  VIADD R9, R3.reuse, 0x60 ;  /* 0x0000006003097836 */ /* 0x044fe20000000000 */
[C---:B------:R-:W-:Y:S01]  /*0a40*/  IADD3 R7, PT, PT, R3.reuse, 0x40, RZ ;  /* 0x0000004003077810 */ /* 0x040fe20007ffe0ff */
[----:B------:R-:W-:Y:S01]  /*0a50*/  UMOV UR4, 0x400 ;  /* 0x0000040000047882 */ /* 0x000fe20000000000 */
[-C--:B------:R-:W-:Y:S01]  /*0a60*/  IMAD R14, R3, R12.reuse, RZ ;  /* 0x0000000c030e7224 */ /* 0x080fe200078e02ff */
[----:B------:R-:W-:Y:S01]  /*0a70*/  VIMNMX R20, PT, PT, R4, 0x1, !PT ;  /* 0x0000000104147848 */ /* 0x000fe20007fe0100 */
[-C--:B------:R-:W-:Y:S02]  /*0a80*/  IMAD R5, R5, R12.reuse, RZ ;  /* 0x0000000c05057224 */ /* 0x080fe400078e02ff */
[-C--:B------:R-:W-:Y:S02]  /*0a90*/  IMAD R7, R7, R12.reuse, RZ ;  /* 0x0000000c07077224 */ /* 0x080fe400078e02ff */
[----:B------:R-:W-:Y:S01]  /*0aa0*/  IMAD R9, R9, R12, RZ ;  /* 0x0000000c09097224 */ /* 0x000fe200078e02ff */
[----:B0-----:R-:W-:-:S06]  /*0ab0*/  ULEA UR4, UR5, UR4, 0x18 ;  /* 0x0000000405047291 */ /* 0x001fcc000f8ec0ff */
[----:B-1----:R-:W-:Y:S02]  /*0ac0*/  LEA R18, R5, UR4, 0x2 ;  /* 0x0000000405127c11 */ /* 0x002fe4000f8e10ff */
[----:B------:R-:W-:Y:S02]  /*0ad0*/  LEA R17, R7, UR4, 0x2 ;  /* 0x0000000407117c11 */ /* 0x000fe4000f8e10ff */
[----:B------:R-:W-:Y:S02]  /*0ae0*/  LEA R16, R9, UR4, 0x2 ;  /* 0x0000000409107c11 */ /* 0x000fe4000f8e10ff */
[----:B------:R-:W-:Y:S01]  /*0af0*/  LEA R14, R14, UR4, 0x2 ;  /* 0x000000040e0e7c11 */ /* 0x000fe2000f8e10ff */
[----:B------:R-:W-:-:S06]  /*0b00*/  UMOV UR4, URZ ;  /* 0x000000ff00047c82 */ /* 0x000fcc0008000000 */
.L_x_20:
[----:B0-----:R-:W0:Y:S01]  /*0b10*/  LDC R13, c[0x0][0x380] ;  /* 0x0000e000ff0d7b82 */ /* 0x001e220000000800 */
[----:B------:R-:W-:Y:S02]  /*0b20*/  HFMA2 R15, -RZ, RZ, 0, 0 ;  /* 0x00000000ff0f7431 */ /* 0x000fe400000001ff */
[----:B01234-:R-:W-:-:S07]  /*0b30*/  IMAD R13, R13, UR4, R2 ;  /* 0x000000040d0d7c24 */ /* 0x01ffce000f8e0202 */
.L_x_19:
[----:B0-----:R-:W0:Y:S01]  /*0b40*/  S2UR UR8, SR_CgaCtaId ;  /* 0x00000000000879c3 */ /* 0x001e220000008800 */
[----:B--2---:R-:W-:Y:S01]  /*0b50*/  LEA R4, R15, R0, 0x5 ;  /* 0x000000000f047211 */ /* 0x004fe200078e28ff */
[----:B------:R-:W-:Y:S01]  /*0b60*/  UMOV UR5, 0x400 ;  /* 0x0000040000057882 */ /* 0x000fe20000000000 */
[----:B-1----:R-:W1:Y:S01]  /*0b70*/  LDCU UR9, c[0x0][0x380] ;  /* 0x00007000ff0977ac */ /* 0x002e620008000800 */
[----:B----4-:R-:W-:Y:S02]  /*0b80*/  MOV R19, RZ ;  /* 0x000000ff00137202 */ /* 0x010fe40000000f00 */
[----:B------:R-:W-:Y:S01]  /*0b90*/  IMAD.IADD R4, R13, 0x1, R4 ;  /* 0x000000010d047824 */ /* 0x000fe200078e0204 */
[----:B-1----:R-:W-:Y:S02]  /*0ba0*/  UISETP.GE.U32.AND UP0, UPT, UR9, 0x61, UPT ;  /* 0x000000610900788c */ /* 0x002fe4000bf06070 */
[----:B0-----:R-:W-:-:S06]  /*0bb0*/  ULEA UR5, UR8, UR5, 0x18 ;  /* 0x0000000508057291 */ /* 0x001fcc000f8ec0ff */
[----:B------:R-:W-:-:S05]  /*0bc0*/  LEA R4, R4, UR5, 0x2 ;  /* 0x0000000504047c11 */ /* 0x000fca000f8e10ff */
[----:B------:R0:W1:Y:S01]  /*0bd0*/  LDS R12, [R4] ;  /* 0x00000000040c7984 */ /* 0x0000620000000800 */
[----:B---3--:R-:W-:Y:S05]  /*0be0*/  BRA.U !UP0, `(.L_x_16) ;  /* 0x0000000108c87547 */ /* 0x008fea000b800000 */
[----:B------:R-:W2:Y:S01]  /*0bf0*/  LDC R21, c[0x0][0x390] ;  /* 0x0000e400ff157b82 */ /* 0x000ea20000000800 */
[----:B------:R-:W-:Y:S01]  /*0c00*/  MOV R26, UR9 ;  /* 0x00000009001a7c02 */ /* 0x000fe20008000f00 */
[----:B------:R-:W-:Y:S01]  /*0c10*/  USHF.L.U32 UR8, UR4, 0x2, URZ ;  /* 0x0000000204087899 */ /* 0x000fe200080006ff */
[----:B------:R-:W-:-:S03]  /*0c20*/  LOP3.LUT R19, R20, 0x3fffffc, RZ, 0xc0, !PT ;  /* 0x03fffffc14137812 */ /* 0x000fc600078ec0ff */
[----:B0-----:R-:W-:Y:S01]  /*0c30*/  IMAD R4, R26, UR7, R3 ;  /* 0x000000071a047c24 */ /* 0x001fe2000f8e0203 */
[----:B------:R-:W-:-:S03]  /*0c40*/  IADD3 R23, PT, PT, -R19, RZ, RZ ;  /* 0x000000ff13177210 */ /* 0x000fc60007ffe1ff */
[C---:B------:R-:W-:Y:S01]  /*0c50*/  VIADD R5, R4.reuse, 0x20 ;  /* 0x0000002004057836 */ /* 0x040fe20000000000 */
[C---:B------:R-:W-:Y:S02]  /*0c60*/  IADD3 R6, PT, PT, R4.reuse, 0x40, RZ ;  /* 0x0000004004067810 */ /* 0x040fe40007ffe0ff */
[C---:B------:R-:W-:Y:S01]  /*0c70*/  IADD3 R7, PT, PT, R4.reuse, 0x60, RZ ;  /* 0x0000006004077810 */ /* 0x040fe20007ffe0ff */
[-CC-:B--2---:R-:W-:Y:S02]  /*0c80*/  IMAD R4, R4, R21.reuse, R0.reuse ;  /* 0x0000001504047224 */ /* 0x184fe400078e0200 */
[-CC-:B------:R-:W-:Y:S02]  /*0c90*/  IMAD R5, R5, R21.reuse, R0.reuse ;  /* 0x0000001505057224 */ /* 0x180fe400078e0200 */
[-CC-:B------:R-:W-:Y:S02]  /*0ca0*/  IMAD R6, R6, R21.reuse, R0.reuse ;  /* 0x0000001506067224 */ /* 0x180fe400078e0200 */
[----:B------:R-:W-:-:S02]  /*0cb0*/  IMAD R7, R7, R21, R0 ;  /* 0x0000001507077224 */ /* 0x000fc400078e0200 */
[C---:B------:R-:W-:Y:S02]  /*0cc0*/  IMAD R4, R26.reuse, UR6, R4 ;  /* 0x000000061a047c24 */ /* 0x040fe4000f8e0204 */
[C---:B------:R-:W-:Y:S02]  /*0cd0*/  IMAD R24, R26.reuse, UR6, R5 ;  /* 0x000000061a187c24 */ /* 0x040fe4000f8e0205 */
[C---:B------:R-:W-:Y:S02]  /*0ce0*/  IMAD R6, R26.reuse, UR6, R6 ;  /* 0x000000061a067c24 */ /* 0x040fe4000f8e0206 */
[----:B------:R-:W-:Y:S01]  /*0cf0*/  IMAD R26, R26, UR6, R7 ;  /* 0x000000061a1a7c24 */ /* 0x000fe2000f8e0207 */
[C---:B------:R-:W-:Y:S01]  /*0d00*/  LEA R24, R15.reuse, R24, 0x5 ;  /* 0x000000180f187211 */ /* 0x040fe200078e28ff */
[C---:B------:R-:W-:Y:S01]  /*0d10*/  IMAD R22, R15.reuse, 0x20, R4 ;  /* 0x000000200f167824 */ /* 0x040fe200078e0204 */
[C---:B------:R-:W-:Y:S02]  /*0d20*/  LEA R25, R15.reuse, R6, 0x5 ;  /* 0x000000060f197211 */ /* 0x040fe400078e28ff */
[----:B------:R-:W-:-:S07]  /*0d30*/  LEA R26, R15, R26, 0x5 ;  /* 0x0000001a0f1a7211 */ /* 0x000fce00078e28ff */
.L_x_17:
[----:B--2---:R-:W0:Y:S01]  /*0d40*/  LDC.64 R4, c[0x0][0x388] ;  /* 0x0000e200ff047b82 */ /* 0x004e220000000a00 */
[----:B------:R-:W1:Y:S04]  /*0d50*/  LDS R6, [R14+UR8] ;  /* 0x000000080e067984 */ /* 0x000e680008000800 */
[----:B------:R-:W2:Y:S01]  /*0d60*/  LDS R8, [R18+UR8] ;  /* 0x0000000812087984 */ /* 0x000ea20008000800 */
[----:B0-----:R-:W-:-:S05]  /*0d70*/  IMAD.WIDE R10, R22, 0x4, R4 ;  /* 0x00000004160a7825 */ /* 0x001fca00078e0204 */
[----:B------:R-:W1:Y:S02]  /*0d80*/  LDG.E R7, desc[UR10][R10.64] ;  /* 0x0000000a0a077981 */ /* 0x000e64000c1e1900 */
[----:B-1----:R-:W-:Y:S01]  /*0d90*/  VIADDMNMX R27, R12, R6, R7, PT ;  /* 0x000000060c1b7246 */ /* 0x002fe20003800107 */
[----:B------:R-:W-:-:S04]  /*0da0*/  IMAD.WIDE R6, R24, 0x4, R4 ;  /* 0x0000000418067825 */ /* 0x000fc800078e0204 */
[----:B------:R-:W-:Y:S04]  /*0db0*/  STG.E desc[UR10][R10.64], R27 ;  /* 0x0000001b0a007986 */ /* 0x000fe8000c10190a */
[----:B------:R-:W2:Y:S04]  /*0dc0*/  LDG.E R9, desc[UR10][R6.64] ;  /* 0x0000000a06097981 */ /* 0x000ea8000c1e1900 */
[----:B------:R-:W0:Y:S04]  /*0dd0*/  LDS R11, [R17+UR8] ;  /* 0x00000008110b7984 */ /* 0x000e280008000800 */
[----:B------:R-:W1:Y:S01]  /*0de0*/  LDS R10, [R16+UR8] ;  /* 0x00000008100a7984 */ /* 0x000e620008000800 */
[----:B--2---:R-:W-:Y:S01]  /*0df0*/  VIADDMNMX R29, R12, R8, R9, PT ;  /* 0x000000080c1d7246 */ /* 0x004fe20003800109 */
[----:B------:R-:W-:-:S04]  /*0e00*/  IMAD.WIDE R8, R25, 0x4, R4 ;  /* 0x0000000419087825 */ /* 0x000fc800078e0204 */
[----:B------:R2:W-:Y:S04]  /*0e10*/  STG.E desc[UR10][R6.64], R29 ;  /* 0x0000001d06007986 */ /* 0x0005e8000c10190a */
[----:B------:R-:W0:Y:S01]  /*0e20*/  LDG.E R28, desc[UR10][R8.64] ;  /* 0x0000000a081c7981 */ /* 0x000e22000c1e1900 */
[----:B------:R-:W-:-:S04]  /*0e30*/  IMAD.WIDE R4, R26, 0x4, R4 ;  /* 0x000000041a047825 */ /* 0x000fc800078e0204 */
[----:B------:R-:W-:Y:S01]  /*0e40*/  VIADD R23, R23, 0x4 ;  /* 0x0000000417177836 */ /* 0x000fe20000000000 */
[----:B0-----:R-:W-:-:S05]  /*0e50*/  VIADDMNMX R28, R12, R11, R28, PT ;  /* 0x0000000b0c1c7246 */ /* 0x001fca000380011c */
[----:B------:R2:W-:Y:S04]  /*0e60*/  STG.E desc[UR10][R8.64], R28 ;  /* 0x0000001c08007986 */ /* 0x0005e8000c10190a */
[----:B------:R-:W1:Y:S01]  /*0e70*/  LDG.E R11, desc[UR10][R4.64] ;  /* 0x0000000a040b7981 */ /* 0x000e62000c1e1900 */
[----:B------:R-:W-:Y:S01]  /*0e80*/  ISETP.NE.AND P0, PT, R23, RZ, PT ;  /* 0x000000ff1700720c */ /* 0x000fe20003f05270 */
[----:B------:R-:W-:Y:S01]  /*0e90*/  ULEA UR8, UR9, UR8, 0x9 ;  /* 0x0000000809087291 */ /* 0x000fe2000f8e48ff */
[C---:B------:R-:W-:Y:S01]  /*0ea0*/  LEA R24, R21.reuse, R24, 0x7 ;  /* 0x0000001815187211 */ /* 0x040fe200078e38ff */
[C---:B------:R-:W-:Y:S01]  /*0eb0*/  IMAD R22, R21.reuse, 0x80, R22 ;  /* 0x0000008015167824 */ /* 0x040fe200078e0216 */
[C---:B------:R-:W-:Y:S02]  /*0ec0*/  LEA R25, R21.reuse, R25, 0x7 ;  /* 0x0000001915197211 */ /* 0x040fe400078e38ff */
[----:B------:R-:W-:-:S02]  /*0ed0*/  LEA R26, R21, R26, 0x7 ;  /* 0x0000001a151a7211 */ /* 0x000fc400078e38ff */
[----:B-1----:R-:W-:-:S05]  /*0ee0*/  VIADDMNMX R11, R12, R10, R11, PT ;  /* 0x0000000a0c0b7246 */ /* 0x002fca000380010b */
[----:B------:R2:W-:Y:S01]  /*0ef0*/  STG.E desc[UR10][R4.64], R11 ;  /* 0x0000000b04007986 */ /* 0x0005e2000c10190a */
[----:B------:R-:W-:Y:S05]  /*0f00*/  @P0 BRA `(.L_x_17) ;  /* 0xfffffffc008c0947 */ /* 0x000fea000383ffff */
.L_x_16:
[----:B------:R-:W-:-:S13]  /*0f10*/  LOP3.LUT P0, R21, R20, 0x3, RZ, 0xc0, !PT ;  /* 0x0000000314157812 */ /* 0x000fda000780c0ff */
[----:B------:R-:W-:Y:S05]  /*0f20*/  @!P0 BRA `(.L_x_18) ;  /* 0x0000000000a88947 */ /* 0x000fea0003800000 */
[----:B0-2---:R-:W0:Y:S01]  /*0f30*/  LDC.64 R4, c[0x0][0x388] ;  /* 0x0000e200ff047b82 */ /* 0x005e220000000a00 */
[----:B------:R-:W2:Y:S01]  /*0f40*/  LDCU UR8, c[0x0][0x390] ;  /* 0x00007200ff0877ac */ /* 0x000ea20008000800 */
[----:B------:R-:W-:Y:S02]  /*0f50*/  MOV R10, UR9 ;  /* 0x00000009000a7c02 */ /* 0x000fe40008000f00 */
[----:B------:R-:W-:Y:S02]  /*0f60*/  LEA R9, R15, R0, 0x5 ;  /* 0x000000000f097211 */ /* 0x000fe400078e28ff */
[----:B------:R-:W-:-:S03]  /*0f70*/  LEA R8, R19, R3, 0x5 ;  /* 0x0000000313087211 */ /* 0x000fc600078e28ff */
[C---:B------:R-:W-:Y:S02]  /*0f80*/  IMAD R9, R10.reuse, UR6, R9 ;  /* 0x000000060a097c24 */ /* 0x040fe4000f8e0209 */
[----:B------:R-:W-:-:S04]  /*0f90*/  IMAD R10, R10, UR7, R8 ;  /* 0x000000070a0a7c24 */ /* 0x000fc8000f8e0208 */
[----:B--2---:R-:W-:-:S04]  /*0fa0*/  IMAD R7, R10, UR8, R9 ;  /* 0x000000080a077c24 */ /* 0x004fc8000f8e0209 */
[----:B0-----:R-:W-:-:S05]  /*0fb0*/  IMAD.WIDE R6, R7, 0x4, R4 ;  /* 0x0000000407067825 */ /* 0x001fca00078e0204 */
[----:B------:R-:W1:Y:S01]  /*0fc0*/  LDG.E R11, desc[UR10][R6.64] ;  /* 0x0000000a060b7981 */ /* 0x000e62000c1e1900 */
[----:B------:R-:W-:Y:S01]  /*0fd0*/  IMAD.U32 R19, RZ, RZ, UR4 ;  /* 0x00000004ff137e24 */ /* 0x000fe2000f8e00ff */
[----:B------:R-:W-:-:S03]  /*0fe0*/  ISETP.NE.AND P0, PT, R21, 0x1, PT ;  /* 0x000000011500780c */ /* 0x000fc60003f05270 */
[----:B------:R-:W-:-:S05]  /*0ff0*/  IMAD R19, R8, UR9, R19 ;  /* 0x0000000908137c24 */ /* 0x000fca000f8e0213 */
[----:B------:R-:W-:-:S06]  /*1000*/  LEA R19, R19, UR5, 0x2 ;  /* 0x0000000513137c11 */ /* 0x000fcc000f8e10ff */
[----:B------:R-:W1:Y:S02]  /*1010*/  LDS R19, [R19] ;  /* 0x0000000013137984 */ /* 0x000e640000000800 */
[----:B-1----:R-:W-:-:S05]  /*1020*/  VIADDMNMX R11, R12, R19, R11, PT ;  /* 0x000000130c0b7246 */ /* 0x002fca000380010b */
[----:B------:R3:W-:Y:S01]  /*1030*/  STG.E desc[UR10][R6.64], R11 ;  /* 0x0000000b06007986 */ /* 0x0007e2000c10190a */
[----:B------:R-:W-:Y:S05]  /*1040*/  @!P0 BRA `(.L_x_18) ;  /* 0x0000000000608947 */ /* 0x000fea0003800000 */
[----:B---3--:R-:W-:-:S05]  /*1050*/  IADD3 R6, PT, PT, R10, 0x20, RZ ;  /* 0x000000200a067810 */ /* 0x008fca0007ffe0ff */
[----:B------:R-:W-:-:S04]  /*1060*/  IMAD R7, R6, UR8, R9 ;  /* 0x0000000806077c24 */ /* 0x000fc8000f8e0209 */
[----:B------:R-:W-:-:S05]  /*1070*/  IMAD.WIDE R6, R7, 0x4, R4 ;  /* 0x0000000407067825 */ /* 0x000fca00078e0204 */
[----:B------:R-:W2:Y:S01]  /*1080*/  LDG.E R19, desc[UR10][R6.64] ;  /* 0x0000000a06137981 */ /* 0x000ea2000c1e1900 */
[----:B------:R-:W-:Y:S02]  /*1090*/  IADD3 R11, PT, PT, R8, 0x20, RZ ;  /* 0x00000020080b7810 */ /* 0x000fe40007ffe0ff */
[----:B------:R-:W-:Y:S02]  /*10a0*/  MOV R22, UR4 ;  /* 0x0000000400167c02 */ /* 0x000fe40008000f00 */
[----:B------:R-:W-:-:S03]  /*10b0*/  ISETP.NE.AND P0, PT, R21, 0x2, PT ;  /* 0x000000021500780c */ /* 0x000fc60003f05270 */
[----:B------:R-:W-:-:S05]  /*10c0*/  IMAD R11, R11, UR9, R22 ;  /* 0x000000090b0b7c24 */ /* 0x000fca000f8e0216 */
[----:B------:R-:W-:-:S06]  /*10d0*/  LEA R11, R11, UR5, 0x2 ;  /* 0x000000050b0b7c11 */ /* 0x000fcc000f8e10ff */
[----:B------:R-:W2:Y:S02]  /*10e0*/  LDS R11, [R11] ;  /* 0x000000000b0b7984 */ /* 0x000ea40000000800 */
[----:B--2---:R-:W-:-:S05]  /*10f0*/  VIADDMNMX R19, R12, R11, R19, PT ;  /* 0x0000000b0c137246 */ /* 0x004fca0003800113 */
[----:B------:R4:W-:Y:S01]  /*1100*/  STG.E desc[UR10][R6.64], R19 ;  /* 0x0000001306007986 */ /* 0x0009e2000c10190a */
[----:B------:R-:W-:Y:S05]  /*1110*/  @!P0 BRA `(.L_x_18) ;  /* 0x00000000002c8947 */ /* 0x000fea0003800000 */
[----:B------:R-:W-:-:S04]  /*1120*/  VIADD R10, R10, 0x40 ;  /* 0x000000400a0a7836 */ /* 0x000fc80000000000 */
[----:B------:R-:W-:-:S04]  /*1130*/  IMAD R9, R10, UR8, R9 ;  /* 0x000000080a097c24 */ /* 0x000fc8000f8e0209 */
[----:B------:R-:W-:-:S05]  /*1140*/  IMAD.WIDE R4, R9, 0x4, R4 ;  /* 0x0000000409047825 */ /* 0x000fca00078e0204 */
[----:B----4-:R-:W2:Y:S01]  /*1150*/  LDG.E R7, desc[UR10][R4.64] ;  /* 0x0000000a04077981 */ /* 0x010ea2000c1e1900 */
[----:B------:R-:W-:Y:S02]  /*1160*/  IADD3 R8, PT, PT, R8, 0x40, RZ ;  /* 0x0000004008087810 */ /* 0x000fe40007ffe0ff */
[----:B------:R-:W-:-:S05]  /*1170*/  MOV R9, UR4 ;  /* 0x0000000400097c02 */ /* 0x000fca0008000f00 */
[----:B------:R-:W-:-:S05]  /*1180*/  IMAD R8, R8, UR9, R9 ;  /* 0x0000000908087c24 */ /* 0x000fca000f8e0209 */
[----:B------:R-:W-:-:S06]  /*1190*/  LEA R8, R8, UR5, 0x2 ;  /* 0x0000000508087c11 */ /* 0x000fcc000f8e10ff */
[----:B------:R-:W2:Y:S02]  /*11a0*/  LDS R8, [R8] ;  /* 0x0000000008087984 */ /* 0x000ea40000000800 */
[----:B--2---:R-:W-:-:S05]  /*11b0*/  VIADDMNMX R7, R12, R8, R7, PT ;  /* 0x000000080c077246 */ /* 0x004fca0003800107 */
[----:B------:R0:W-:Y:S02]  /*11c0*/  STG.E desc[UR10][R4.64], R7 ;  /* 0x0000000704007986 */ /* 0x0001e4000c10190a */
.L_x_18:
[----:B------:R-:W-:-:S04]  /*11d0*/  IADD3 R15, PT, PT, R15, 0x1, RZ ;  /* 0x000000010f0f7810 */ /* 0x000fc80007ffe0ff */
[----:B------:R-:W-:-:S13]  /*11e0*/  ISETP.NE.AND P0, PT, R15, R20, PT ;  /* 0x000000140f00720c */ /* 0x000fda0003f05270 */
[----:B------:R-:W-:Y:S05]  /*11f0*/  @P0 BRA `(.L_x_19) ;  /* 0xfffffff800500947 */ /* 0x000fea000383ffff */
[----:B------:R-:W-:-:S04]  /*1200*/  UIADD3 UR4, UPT, UPT, UR4, 0x1, URZ ;  /* 0x0000000104047890 */ /* 0x000fc8000fffe0ff */
[----:B------:R-:W-:-:S09]  /*1210*/  UISETP.NE.AND UP0, UPT, UR4, UR9, UPT ;  /* 0x000000090400728c */ /* 0x000fd2000bf05270 */
[----:B------:R-:W-:Y:S05]  /*1220*/  BRA.U UP0, `(.L_x_20) ;  /* 0xfffffff900387547 */ /* 0x000fea000b83ffff */
[----:B------:R-:W-:Y:S05]  /*1230*/  EXIT ;  /* 0x000000000000794d */ /* 0x000fea0003800000 */
.L_x_21:
        /* <DEDUP_REMOVED lines=12> */
.L_x_38:


//--------------------- .text._Z6phase1iiPii      --------------------------
	.section	.text._Z6phase1iiPii,"ax",@progbits
	.align	128
        .global         _Z6phase1iiPii
        .type           _Z6phase1iiPii,@function
        .size           _Z6phase1iiPii,(.L_x_39 - _Z6phase1iiPii)
        .other          _Z6phase1iiPii,@"STO_CUDA_ENTRY STV_DEFAULT"
_Z6phase1iiPii:
.text._Z6phase1iiPii:
[----:B------:R-:W-:Y:S01]  /*0000*/  LDC R1, c[0x0][0x37c] ;  /* 0x0000df00ff017b82 */ /* 0x000fe20000000800 */
[----:B------:R-:W0:Y:S01]  /*0010*/  S2R R0, SR_TID.Y ;  /* 0x0000000000007919 */ /* 0x000e220000002200 */
[----:B------:R-:W1:Y:S01]  /*0020*/  LDCU UR4, c[0x0][0x380] ;  /* 0x00007000ff0477ac */ /* 0x000e620008000800 */
[----:B------:R-:W0:Y:S01]  /*0030*/  S2R R3, SR_TID.X ;  /* 0x0000000000037919 */ /* 0x000e220000002100 */
[----:B-1----:R-:W-:Y:S01]  /*0040*/  IMAD.U32 R4, RZ, RZ, UR4 ;  /* 0x00000004ff047e24 */ /* 0x002fe2000f8e00ff */
[----:B0-----:R-:W-:-:S04]  /*0050*/  VIMNMX.U32 R5, PT, PT, R0, R3, !PT ;  /* 0x0000000300057248 */ /* 0x001fc80007fe0000 */
[----:B------:R-:W-:-:S13]  /*0060*/  ISETP.GE.U32.AND P0, PT, R5, R4, PT ;  /* 0x000000040500720c */ /* 0x000fda0003f06070 */
[----:B------:R-:W-:Y:S05]  /*0070*/  @P0 EXIT ;  /* 0x000000000000094d */ /* 0x000fea0003800000 */
[C---:B------:R-:W-:Y:S01]  /*0080*/  ISETP.GE.AND P0, PT, R4.reuse, 0x1, PT ;  /* 0x000000010400780c */ /* 0x040fe20003f06270 */
[----:B------:R-:W-:Y:S01]  /*0090*/  VIADD R2, R4, 0x1f ;  /* 0x0000001f04027836 */ /* 0x000fe20000000000 */
[----:B------:R-:W0:Y:S04]  /*00a0*/  LDCU.64 UR8, c[0x0][0x358] ;  /* 0x00006b00ff0877ac */ /* 0x000e280008000a00 */
[----:B------:R-:W-:-:S04]  /*00b0*/  SHF.R.S32.HI R5, RZ, 0x1f, R2 ;  /* 0x0000001fff057819 */ /* 0x000fc80000011402 */
[----:B------:R-:W-:-:S04]  /*00c0*/  LEA.HI R5, R5, R2, RZ, 0x5 ;  /* 0x0000000205057211 */ /* 0x000fc800078f28ff */
[----:B------:R-:W-:Y:S01]  /*00d0*/  SHF.R.S32.HI R20, RZ, 0x5, R5 ;  /* 0x00000005ff147819 */ /* 0x000fe20000011405 */
[----:B------:R-:W-:Y:S06]  /*00e0*/  @!P0 BRA `(.L_x_22) ;  /* 0x0000000400648947 */ /* 0x000fec0003800000 */
[----:B------:R-:W-:Y:S01]  /*00f0*/  VIMNMX R19, PT, PT, R20, 0x1, !PT ;  /* 0x0000000114137848 */ /* 0x000fe20007fe0100 */
[----:B------:R-:W-:-:S03]  /*0100*/  HFMA2 R18, -RZ, RZ, 0, 0 ;  /* 0x00000000ff127431 */ /* 0x000fc600000001ff */
[C---:B------:R-:W-:Y:S02]  /*0110*/  LOP3.LUT R23, R19.reuse, 0x3, RZ, 0xc0, !PT ;  /* 0x0000000313177812 */ /* 0x040fe400078ec0ff */
[----:B------:R-:W-:-:S07]  /*0120*/  LOP3.LUT R16, R19, 0x3fffffc, RZ, 0xc0, !PT ;  /* 0x03fffffc13107812 */ /* 0x000fce00078ec0ff */
.L_x_26:
[----:B-12---:R-:W1:Y:S01]  /*0130*/  LDC.64 R4, c[0x0][0x380] ;  /* 0x0000e000ff047b82 */ /* 0x006e620000000a00 */
[C---:B------:R-:W-:Y:S01]  /*0140*/  IMAD R17, R18.reuse, 0x20, R3 ;  /* 0x0000002012117824 */ /* 0x040fe200078e0203 */
[----:B------:R-:W-:Y:S01]  /*0150*/  MOV R9, RZ ;  /* 0x000000ff00097202 */ /* 0x000fe20000000f00 */
[----:B------:R-:W-:-:S05]  /*0160*/  VIADD R18, R18, 0x1 ;  /* 0x0000000112127836 */ /* 0x000fca0000000000 */
[----:B------:R-:W-:Y:S02]  /*0170*/  ISETP.NE.AND P0, PT, R18, R19, PT ;  /* 0x000000131200720c */ /* 0x000fe40003f05270 */
[C---:B-1----:R-:W-:Y:S01]  /*0180*/  ISETP.GE.U32.AND P1, PT, R4.reuse, 0x61, PT ;  /* 0x000000610400780c */ /* 0x042fe20003f26070 */
[----:B------:R-:W-:-:S12]  /*0190*/  IMAD R2, R4, R5, R17 ;  /* 0x0000000504027224 */ /* 0x000fd800078e0211 */
[----:B------:R-:W-:Y:S05]  /*01a0*/  @!P1 BRA `(.L_x_23) ;  /* 0x0000000000a89947 */ /* 0x000fea0003800000 */
[----:B------:R-:W1:Y:S01]  /*01b0*/  S2UR UR5, SR_CgaCtaId ;  /* 0x00000000000579c3 */ /* 0x000e620000008800 */
[----:B------:R-:W-:Y:S01]  /*01c0*/  IMAD.MOV.U32 R21, RZ, RZ, RZ ;  /* 0x000000ffff157224 */ /* 0x000fe200078e00ff */
[----:B------:R-:W-:Y:S01]  /*01d0*/  UMOV UR4, 0x400 ;  /* 0x0000040000047882 */ /* 0x000fe20000000000 */
[----:B------:R-:W2:Y:S05]  /*01e0*/  LDCU UR6, c[0x0][0x390] ;  /* 0x00007200ff0677ac */ /* 0x000eaa0008000800 */
[----:B------:R-:W3:Y:S01]  /*01f0*/  LDC.64 R6, c[0x0][0x388] ;  /* 0x0000e200ff067b82 */ /* 0x000ee20000000a00 */
[----:B-12---:R-:W-:-:S12]  /*0200*/  ULEA UR4, UR5, UR4, 0x18 ;  /* 0x0000000405047291 */ /* 0x006fd8000f8ec0ff */
.L_x_24:
[----:B------:R-:W-:-:S04]  /*0210*/  IMAD R22, R21, 0x20, R0 ;  /* 0x0000002015167824 */ /* 0x000fc800078e0200 */
[----:B-1----:R-:W-:-:S04]  /*0220*/  IMAD R9, R4, R5, R22 ;  /* 0x0000000504097224 */ /* 0x002fc800078e0216 */
[C---:B------:R-:W-:Y:S01]  /*0230*/  VIADD R13, R9.reuse, 0x40 ;  /* 0x00000040090d7836 */ /* 0x040fe20000000000 */
[C---:B------:R-:W-:Y:S02]  /*0240*/  IADD3 R11, PT, PT, R9.reuse, 0x20, RZ ;  /* 0x00000020090b7810 */ /* 0x040fe40007ffe0ff */
[C---:B------:R-:W-:Y:S01]  /*0250*/  IADD3 R15, PT, PT, R9.reuse, 0x60, RZ ;  /* 0x00000060090f7810 */ /* 0x040fe20007ffe0ff */
[--C-:B------:R-:W-:Y:S02]  /*0260*/  IMAD R9, R9, UR6, R2.reuse ;  /* 0x0000000609097c24 */ /* 0x100fe4000f8e0202 */
[--C-:B------:R-:W-:Y:S02]  /*0270*/  IMAD R11, R11, UR6, R2.reuse ;  /* 0x000000060b0b7c24 */ /* 0x100fe4000f8e0202 */
[--C-:B------:R-:W-:Y:S02]  /*0280*/  IMAD R13, R13, UR6, R2.reuse ;  /* 0x000000060d0d7c24 */ /* 0x100fe4000f8e0202 */
[----:B------:R-:W-:-:S02]  /*0290*/  IMAD R15, R15, UR6, R2 ;  /* 0x000000060f0f7c24 */ /* 0x000fc4000f8e0202 */
[----:B---3--:R-:W-:-:S04]  /*02a0*/  IMAD.WIDE R8, R9, 0x4, R6 ;  /* 0x0000000409087825 */ /* 0x008fc800078e0206 */
[--C-:B------:R-:W-:Y:S02]  /*02b0*/  IMAD.WIDE R10, R11, 0x4, R6.reuse ;  /* 0x000000040b0a7825 */ /* 0x100fe400078e0206 */
[----:B0-----:R0:W2:Y:S02]  /*02c0*/  LDG.E R8, desc[UR8][R8.64] ;  /* 0x0000000808087981 */ /* 0x0010a4000c1e1900 */
[--C-:B------:R-:W-:Y:S02]  /*02d0*/  IMAD.WIDE R12, R13, 0x4, R6.reuse ;  /* 0x000000040d0c7825 */ /* 0x100fe400078e0206 */
[----:B------:R1:W3:Y:S02]  /*02e0*/  LDG.E R10, desc[UR8][R10.64] ;  /* 0x000000080a0a7981 */ /* 0x0002e4000c1e1900 */
[----:B------:R-:W-:Y:S02]  /*02f0*/  IMAD.WIDE R14, R15, 0x4, R6 ;  /* 0x000000040f0e7825 */ /* 0x000fe400078e0206 */
[----:B------:R4:W5:Y:S04]  /*0300*/  LDG.E R12, desc[UR8][R12.64] ;  /* 0x000000080c0c7981 */ /* 0x000968000c1e1900 */
[----:B------:R-:W5:Y:S01]  /*0310*/  LDG.E R14, desc[UR8][R14.64] ;  /* 0x000000080e0e7981 */ /* 0x000f62000c1e1900 */
[C---:B------:R-:W-:Y:S01]  /*0320*/  VIADD R24, R22.reuse, 0x20 ;  /* 0x0000002016187836 */ /* 0x040fe20000000000 */
[C---:B------:R-:W-:Y:S01]  /*0330*/  IADD3 R25, PT, PT, R22.reuse, 0x40, RZ ;  /* 0x0000004016197810 */ /* 0x040fe20007ffe0ff */
[----:B------:R-:W-:-:S02]  /*0340*/  VIADD R26, R22, 0x60 ;  /* 0x00000060161a7836 */ /* 0x000fc40000000000 */
[-CC-:B------:R-:W-:Y:S02]  /*0350*/  IMAD R22, R22, R4.reuse, R17.reuse ;  /* 0x0000000416167224 */ /* 0x180fe400078e0211 */
[-CC-:B------:R-:W-:Y:S02]  /*0360*/  IMAD R24, R24, R4.reuse, R17.reuse ;  /* 0x0000000418187224 */ /* 0x180fe400078e0211 */
[-CC-:B------:R-:W-:Y:S02]  /*0370*/  IMAD R25, R25, R4.reuse, R17.reuse ;  /* 0x0000000419197224 */ /* 0x180fe400078e0211 */
[----:B------:R-:W-:Y:S01]  /*0380*/  IMAD R26, R26, R4, R17 ;  /* 0x000000041a1a7224 */ /* 0x000fe200078e0211 */
[----:B0-----:R-:W-:Y:S02]  /*0390*/  LEA R9, R22, UR4, 0x2 ;  /* 0x0000000416097c11 */ /* 0x001fe4000f8e10ff */
[----:B-1----:R-:W-:Y:S02]  /*03a0*/  LEA R11, R24, UR4, 0x2 ;  /* 0x00000004180b7c11 */ /* 0x002fe4000f8e10ff */
[----:B------:R-:W-:-:S02]  /*03b0*/  LEA R25, R25, UR4, 0x2 ;  /* 0x0000000419197c11 */ /* 0x000fc4000f8e10ff */
[----:B----4-:R-:W-:Y:S02]  /*03c0*/  LEA R13, R26, UR4, 0x2 ;  /* 0x000000041a0d7c11 */ /* 0x010fe4000f8e10ff */
[----:B------:R-:W-:-:S04]  /*03d0*/  IADD3 R21, PT, PT, R21, 0x4, RZ ;  /* 0x0000000415157810 */ /* 0x000fc80007ffe0ff */
[----:B------:R-:W-:Y:S01]  /*03e0*/  ISETP.NE.AND P1, PT, R21, R16, PT ;  /* 0x000000101500720c */ /* 0x000fe20003f25270 */
[----:B--2---:R1:W-:Y:S04]  /*03f0*/  STS [R9], R8 ;  /* 0x0000000809007388 */ /* 0x0043e80000000800 */
[----:B---3--:R1:W-:Y:S04]  /*0400*/  STS [R11], R10 ;  /* 0x0000000a0b007388 */ /* 0x0083e80000000800 */
[----:B-----5:R1:W-:Y:S04]  /*0410*/  STS [R25], R12 ;  /* 0x0000000c19007388 */ /* 0x0203e80000000800 */
[----:B------:R1:W-:Y:S01]  /*0420*/  STS [R13], R14 ;  /* 0x0000000e0d007388 */ /* 0x0003e20000000800 */
[----:B------:R-:W-:Y:S05]  /*0430*/  @P1 BRA `(.L_x_24) ;  /* 0xfffffffc00741947 */ /* 0x000fea000383ffff */
[----:B-1----:R-:W-:-:S07]  /*0440*/  IMAD.MOV.U32 R9, RZ, RZ, R16 ;  /* 0x000000ffff097224 */ /* 0x002fce00078e0010 */
.L_x_23:
[----:B------:R-:W-:-:S13]  /*0450*/  ISETP.NE.AND P1, PT, R23, RZ, PT ;  /* 0x000000ff1700720c */ /* 0x000fda0003f25270 */
[----:B------:R-:W-:Y:S05]  /*0460*/  @!P1 BRA `(.L_x_25) ;  /* 0x0000000000809947 */ /* 0x000fea0003800000 */
[----:B------:R-:W1:Y:S01]  /*0470*/  LDC.64 R6, c[0x0][0x388] ;  /* 0x0000e200ff067b82 */ /* 0x000e620000000a00 */
[----:B------:R-:W2:Y:S01]  /*0480*/  LDCU UR6, c[0x0][0x390] ;  /* 0x00007200ff0677ac */ /* 0x000ea20008000800 */
[----:B------:R-:W-:-:S05]  /*0490*/  LEA R8, R9, R0, 0x5 ;  /* 0x0000000009087211 */ /* 0x000fca00078e28ff */
[----:B------:R-:W-:-:S04]  /*04a0*/  IMAD R9, R4, R5, R8 ;  /* 0x0000000504097224 */ /* 0x000fc800078e0208 */
[----:B--2---:R-:W-:-:S04]  /*04b0*/  IMAD R11, R9, UR6, R2 ;  /* 0x00000006090b7c24 */ /* 0x004fc8000f8e0202 */
[----:B-1----:R-:W-:-:S06]  /*04c0*/  IMAD.WIDE R10, R11, 0x4, R6 ;  /* 0x000000040b0a7825 */ /* 0x002fcc00078e0206 */
[----:B0-----:R-:W2:Y:S01]  /*04d0*/  LDG.E R10, desc[UR8][R10.64] ;  /* 0x000000080a0a7981 */ /* 0x001ea2000c1e1900 */
[----:B------:R-:W0:Y:S01]  /*04e0*/  S2UR UR5, SR_CgaCtaId ;  /* 0x00000000000579c3 */ /* 0x000e220000008800 */
[----:B------:R-:W-:Y:S01]  /*04f0*/  UMOV UR4, 0x400 ;  /* 0x0000040000047882 */ /* 0x000fe20000000000 */
[----:B------:R-:W-:Y:S01]  /*0500*/  IMAD R5, R8, R4, R17 ;  /* 0x0000000408057224 */ /* 0x000fe200078e0211 */
[----:B------:R-:W-:Y:S01]  /*0510*/  ISETP.NE.AND P1, PT, R23, 0x1, PT ;  /* 0x000000011700780c */ /* 0x000fe20003f25270 */
[----:B0-----:R-:W-:-:S06]  /*0520*/  ULEA UR4, UR5, UR4, 0x18 ;  /* 0x0000000405047291 */ /* 0x001fcc000f8ec0ff */
[----:B------:R-:W-:-:S05]  /*0530*/  LEA R5, R5, UR4, 0x2 ;  /* 0x0000000405057c11 */ /* 0x000fca000f8e10ff */
[----:B--2---:R1:W-:Y:S01]  /*0540*/  STS [R5], R10 ;  /* 0x0000000a05007388 */ /* 0x0043e20000000800 */
[----:B------:R-:W-:Y:S05]  /*0550*/  @!P1 BRA `(.L_x_25) ;  /* 0x0000000000449947 */ /* 0x000fea0003800000 */
[----:B------:R-:W-:Y:S01]  /*0560*/  ISETP.NE.AND P1, PT, R23, 0x2, PT ;  /* 0x000000021700780c */ /* 0x000fe20003f25270 */
[----:B-1----:R-:W-:-:S04]  /*0570*/  VIADD R5, R9, 0x20 ;  /* 0x0000002009057836 */ /* 0x002fc80000000000 */
[----:B------:R-:W-:-:S04]  /*0580*/  IMAD R5, R5, UR6, R2 ;  /* 0x0000000605057c24 */ /* 0x000fc8000f8e0202 */
[----:B------:R-:W-:-:S04]  /*0590*/  IMAD.WIDE R10, R5, 0x4, R6 ;  /* 0x00000004050a7825 */ /* 0x000fc800078e0206 */
[----:B------:R-:W-:Y:S02]  /*05a0*/  @P1 IADD3 R9, PT, PT, R9, 0x40, RZ ;  /* 0x0000004009091810 */ /* 0x000fe40007ffe0ff */
[----:B------:R-:W2:Y:S03]  /*05b0*/  LDG.E R10, desc[UR8][R10.64] ;  /* 0x000000080a0a7981 */ /* 0x000ea6000c1e1900 */
[----:B------:R-:W-:-:S04]  /*05c0*/  @P1 IMAD R9, R9, UR6, R2 ;  /* 0x0000000609091c24 */ /* 0x000fc8000f8e0202 */
[----:B------:R-:W-:-:S06]  /*05d0*/  @P1 IMAD.WIDE R6, R9, 0x4, R6 ;  /* 0x0000000409061825 */ /* 0x000fcc00078e0206 */
[----:B------:R-:W3:Y:S01]  /*05e0*/  @P1 LDG.E R6, desc[UR8][R6.64] ;  /* 0x0000000806061981 */ /* 0x000ee2000c1e1900 */
[C---:B------:R-:W-:Y:S01]  /*05f0*/  VIADD R2, R8.reuse, 0x20 ;  /* 0x0000002008027836 */ /* 0x040fe20000000000 */
[----:B------:R-:W-:-:S03]  /*0600*/  @P1 IADD3 R8, PT, PT, R8, 0x40, RZ ;  /* 0x0000004008081810 */ /* 0x000fc60007ffe0ff */
[-CC-:B------:R-:W-:Y:S02]  /*0610*/  IMAD R2, R2, R4.reuse, R17.reuse ;  /* 0x0000000402027224 */ /* 0x180fe400078e0211 */
[----:B------:R-:W-:-:S03]  /*0620*/  @P1 IMAD R8, R8, R4, R17 ;  /* 0x0000000408081224 */ /* 0x000fc600078e0211 */
[----:B------:R-:W-:Y:S02]  /*0630*/  LEA R5, R2, UR4, 0x2 ;  /* 0x0000000402057c11 */ /* 0x000fe4000f8e10ff */
[----:B------:R-:W-:-:S03]  /*0640*/  @P1 LEA R9, R8, UR4, 0x2 ;  /* 0x0000000408091c11 */ /* 0x000fc6000f8e10ff */
[----:B--2---:R2:W-:Y:S04]  /*0650*/  STS [R5], R10 ;  /* 0x0000000a05007388 */ /* 0x0045e80000000800 */
[----:B---3--:R2:W-:Y:S02]  /*0660*/  @P1 STS [R9], R6 ;  /* 0x0000000609001388 */ /* 0x0085e40000000800 */
.L_x_25:
[----:B------:R-:W-:Y:S05]  /*0670*/  @P0 BRA `(.L_x_26) ;  /* 0xfffffff800ac0947 */ /* 0x000fea000383ffff */
.L_x_22:
[----:B------:R-:W-:Y:S01]  /*0680*/  BAR.SYNC.DEFER_BLOCKING 0x0 ;  /* 0x0000000000007b1d */ /* 0x000fe20000010000 */
[----:B------:R-:W-:-:S13]  /*0690*/  ISETP.GE.AND P0, PT, R4, 0x1, PT ;  /* 0x000000010400780c */ /* 0x000fda0003f06270 */
[----:B0-----:R-:W-:Y:S05]  /*06a0*/  @!P0 EXIT ;  /* 0x000000000000894d */ /* 0x001fea0003800000 */
[----:B-12---:R-:W-:Y:S01]  /*06b0*/  VIMNMX R5, PT, PT, R20, 0x1, !PT ;  /* 0x0000000114057848 */ /* 0x006fe20007fe0100 */
[----:B------:R-:W-:-:S03]  /*06c0*/  UMOV UR4, URZ ;  /* 0x000000ff00047c82 */ /* 0x000fc60008000000 */
[C---:B------:R-:W-:Y:S02]  /*06d0*/  LOP3.LUT R2, R5.reuse, 0x3, RZ, 0xc0, !PT ;  /* 0x0000000305027812 */ /* 0x040fe400078ec0ff */
[----:B------:R-:W-:-:S07]  /*06e0*/  LOP3.LUT R4, R5, 0x3fffffc, RZ, 0xc0, !PT ;  /* 0x03fffffc05047812 */ /* 0x000fce00078ec0ff */
.L_x_31:
[----:B0123--:R-:W-:-:S07]  /*06f0*/  IMAD.MOV.U32 R6, RZ, RZ, RZ ;  /* 0x000000ffff067224 */ /* 0x00ffce00078e00ff */
.L_x_30:
[----:B0-----:R-:W0:Y:S01]  /*0700*/  LDC R7, c[0x0][0x380] ;  /* 0x0000e000ff077b82 */ /* 0x001e220000000800 */
[----:B---3--:R-:W-:Y:S01]  /*0710*/  LEA R8, R6, R3, 0x5 ;  /* 0x0000000306087211 */ /* 0x008fe200078e28ff */
[----:B------:R-:W-:Y:S01]  /*0720*/  UMOV UR5, 0x400 ;  /* 0x0000040000057882 */ /* 0x000fe20000000000 */
[----:B-12---:R-:W-:-:S05]  /*0730*/  IMAD.MOV.U32 R11, RZ, RZ, RZ ;  /* 0x000000ffff0b7224 */ /* 0x006fca00078e00ff */
[----:B------:R-:W1:Y:S01]  /*0740*/  S2UR UR6, SR_CgaCtaId ;  /* 0x00000000000679c3 */ /* 0x000e620000008800 */
[C---:B0-----:R-:W-:Y:S01]  /*0750*/  ISETP.GE.U32.AND P0, PT, R7.reuse, 0x61, PT ;  /* 0x000000610700780c */ /* 0x041fe20003f06070 */
[----:B------:R-:W-:Y:S01]  /*0760*/  IMAD R9, R7, UR4, R8 ;  /* 0x0000000407097c24 */ /* 0x000fe2000f8e0208 */
[----:B-1----:R-:W-:-:S06]  /*0770*/  ULEA UR5, UR6, UR5, 0x18 ;  /* 0x0000000506057291 */ /* 0x002fcc000f8ec0ff */
[----:B------:R-:W-:-:S05]  /*0780*/  LEA R9, R9, UR5, 0x2 ;  /* 0x0000000509097c11 */ /* 0x000fca000f8e10ff */
[----:B------:R-:W-:Y:S05]  /*0790*/  @!P0 BRA `(.L_x_27) ;  /* 0x0000000000b48947 */ /* 0x000fea0003800000 */
[----:B------:R-:W-:-:S07]  /*07a0*/  HFMA2 R11, -RZ, RZ, 0, 0 ;  /* 0x00000000ff0b7431 */ /* 0x000fce00000001ff */
.L_x_28:
[C---:B0-----:R-:W-:Y:S01]  /*07b0*/  IMAD R10, R11.reuse, 0x20, R0 ;  /* 0x000000200b0a7824 */ /* 0x041fe200078e0200 */
[----:B------:R-:W-:Y:S01]  /*07c0*/  LDS R15, [R9] ;  /* 0x00000000090f7984 */ /* 0x000fe20000000800 */
[----:B------:R-:W-:Y:S02]  /*07d0*/  VIADD R11, R11, 0x4 ;  /* 0x000000040b0b7836 */ /* 0x000fe40000000000 */
[CC--:B------:R-:W-:Y:S01]  /*07e0*/  IMAD R13, R10.reuse, R7.reuse, UR4 ;  /* 0x000000040a0d7e24 */ /* 0x0c0fe2000f8e0207 */
[C---:B------:R-:W-:Y:S01]  /*07f0*/  IADD3 R16, PT, PT, R10.reuse, 0x20, RZ ;  /* 0x000000200a107810 */ /* 0x040fe20007ffe0ff */
[CCC-:B------:R-:W-:Y:S01]  /*0800*/  IMAD R12, R10.reuse, R7.reuse, R8.reuse ;  /* 0x000000070a0c7224 */ /* 0x1c0fe200078e0208 */
[----:B------:R-:W-:Y:S01]  /*0810*/  ISETP.NE.AND P0, PT, R11, R4, PT ;  /* 0x000000040b00720c */ /* 0x000fe20003f05270 */
[----:B------:R-:W-:Y:S01]  /*0820*/  VIADD R18, R10, 0x40 ;  /* 0x000000400a127836 */ /* 0x000fe20000000000 */
[----:B------:R-:W-:Y:S01]  /*0830*/  LEA R14, R13, UR5, 0x2 ;  /* 0x000000050d0e7c11 */ /* 0x000fe2000f8e10ff */
[-C--:B------:R-:W-:Y:S01]  /*0840*/  IMAD R17, R16, R7.reuse, UR4 ;  /* 0x0000000410117e24 */ /* 0x080fe2000f8e0207 */
[----:B------:R-:W-:Y:S01]  /*0850*/  LEA R12, R12, UR5, 0x2 ;  /* 0x000000050c0c7c11 */ /* 0x000fe2000f8e10ff */
[-CC-:B------:R-:W-:Y:S01]  /*0860*/  IMAD R16, R16, R7.reuse, R8.reuse ;  /* 0x0000000710107224 */ /* 0x180fe200078e0208 */
[----:B------:R-:W-:Y:S01]  /*0870*/  IADD3 R10, PT, PT, R10, 0x60, RZ ;  /* 0x000000600a0a7810 */ /* 0x000fe20007ffe0ff */
[CC--:B------:R-:W-:Y:S01]  /*0880*/  IMAD R19, R18.reuse, R7.reuse, UR4 ;  /* 0x0000000412137e24 */ /* 0x0c0fe2000f8e0207 */
[----:B------:R-:W-:Y:S01]  /*0890*/  LDS R14, [R14] ;  /* 0x000000000e0e7984 */ /* 0x000fe20000000800 */
[----:B------:R-:W-:Y:S01]  /*08a0*/  LEA R17, R17, UR5, 0x2 ;  /* 0x0000000511117c11 */ /* 0x000fe2000f8e10ff */
[----:B------:R-:W-:Y:S01]  /*08b0*/  IMAD R18, R18, R7, R8 ;  /* 0x0000000712127224 */ /* 0x000fe200078e0208 */
[----:B------:R-:W-:Y:S01]  /*08c0*/  LEA R16, R16, UR5, 0x2 ;  /* 0x0000000510107c11 */ /* 0x000fe2000f8e10ff */
[----:B------:R-:W0:Y:S01]  /*08d0*/  LDS R13, [R12] ;  /* 0x000000000c0d7984 */ /* 0x000e220000000800 */
[----:B------:R-:W-:-:S02]  /*08e0*/  LEA R19, R19, UR5, 0x2 ;  /* 0x0000000513137c11 */ /* 0x000fc4000f8e10ff */
[----:B------:R-:W-:Y:S02]  /*08f0*/  LEA R18, R18, UR5, 0x2 ;  /* 0x0000000512127c11 */ /* 0x000fe4000f8e10ff */
[----:B0-----:R-:W-:-:S05]  /*0900*/  VIADDMNMX R13, R15, R14, R13, PT ;  /* 0x0000000e0f0d7246 */ /* 0x001fca000380010d */
[----:B------:R-:W-:Y:S04]  /*0910*/  STS [R12], R13 ;  /* 0x0000000d0c007388 */ /* 0x000fe80000000800 */
[----:B------:R-:W-:Y:S04]  /*0920*/  LDS R17, [R17] ;  /* 0x0000000011117984 */ /* 0x000fe80000000800 */
[----:B------:R-:W-:Y:S04]  /*0930*/  LDS R15, [R9] ;  /* 0x00000000090f7984 */ /* 0x000fe80000000800 */
[----:B------:R-:W0:Y:S02]  /*0940*/  LDS R14, [R16] ;  /* 0x00000000100e7984 */ /* 0x000e240000000800 */
[----:B0-----:R-:W-:Y:S01]  /*0950*/  VIADDMNMX R15, R15, R17, R14, PT ;  /* 0x000000110f0f7246 */ /* 0x001fe2000380010e */
[----:B------:R-:W-:-:S02]  /*0960*/  IMAD R14, R10, R7, UR4 ;  /* 0x000000040a0e7e24 */ /* 0x000fc4000f8e0207 */
[----:B------:R-:W-:Y:S02]  /*0970*/  IMAD R10, R10, R7, R8 ;  /* 0x000000070a0a7224 */ /* 0x000fe400078e0208 */
[----:B------:R-:W-:Y:S01]  /*0980*/  STS [R16], R15 ;  /* 0x0000000f10007388 */ /* 0x000fe20000000800 */
[----:B------:R-:W-:Y:S02]  /*0990*/  LEA R14, R14, UR5, 0x2 ;  /* 0x000000050e0e7c11 */ /* 0x000fe4000f8e10ff */
[----:B------:R-:W-:Y:S01]  /*09a0*/  LEA R10, R10, UR5, 0x2 ;  /* 0x000000050a0a7c11 */ /* 0x000fe2000f8e10ff */
[----:B------:R-:W-:Y:S04]  /*09b0*/  LDS R19, [R19] ;  /* 0x0000000013137984 */ /* 0x000fe80000000800 */
[----:B------:R-:W-:Y:S04]  /*09c0*/  LDS R13, [R9] ;  /* 0x00000000090d7984 */ /* 0x000fe80000000800 */
[----:B------:R-:W0:Y:S02]  /*09d0*/  LDS R12, [R18] ;  /* 0x00000000120c7984 */ /* 0x000e240000000800 */
[----:B0-----:R-:W-:-:S05]  /*09e0*/  VIADDMNMX R13, R13, R19, R12, PT ;  /* 0x000000130d0d7246 */ /* 0x001fca000380010c */
[----:B------:R-:W-:Y:S04]  /*09f0*/  STS [R18], R13 ;  /* 0x0000000d12007388 */ /* 0x000fe80000000800 */
[----:B------:R-:W-:Y:S04]  /*0a00*/  LDS R15, [R14] ;  /* 0x000000000e0f7984 */ /* 0x000fe80000000800 */
[----:B------:R-:W-:Y:S04]  /*0a10*/  LDS R16, [R9] ;  /* 0x0000000009107984 */ /* 0x000fe80000000800 */
[----:B------:R-:W0:Y:S02]  /*0a20*/  LDS R12, [R10] ;  /* 0x000000000a0c7984 */ /* 0x000e240000000800 */
[----:B0-----:R-:W-:-:S05]  /*0a30*/  VIADDMNMX R15, R16, R15, R12, PT ;  /* 0x0000000f100f7246 */ /* 0x001fca000380010c */
[----:B------:R0:W-:Y:S01]  /*0a40*/  STS [R10], R15 ;  /* 0x0000000f0a007388 */ /* 0x0001e20000000800 */
[----:B------:R-:W-:Y:S05]  /*0a50*/  @P0 BRA `(.L_x_28) ;  /* 0xfffffffc00540947 */ /* 0x000fea000383ffff */
[----:B------:R-:W-:-:S07]  /*0a60*/  MOV R11, R4 ;  /* 0x00000004000b7202 */ /* 0x000fce0000000f00 */
.L_x_27:
[----:B------:R-:W-:-:S13]  /*0a70*/  ISETP.NE.AND P0, PT, R2, RZ, PT ;  /* 0x000000ff0200720c */ /* 0x000fda0003f05270 */
[----:B------:R-:W-:Y:S05]  /*0a80*/  @!P0 BRA `(.L_x_29) ;  /* 0x0000000000888947 */ /* 0x000fea0003800000 */
[----:B------:R-:W-:Y:S01]  /*0a90*/  IMAD R14, R11, 0x20, R0 ;  /* 0x000000200b0e7824 */ /* 0x000fe200078e0200 */
[----:B------:R-:W-:Y:S01]  /*0aa0*/  LDS R13, [R9] ;  /* 0x00000000090d7984 */ /* 0x000fe20000000800 */
[----:B------:R-:W-:Y:S02]  /*0ab0*/  ISETP.NE.AND P0, PT, R2, 0x1, PT ;  /* 0x000000010200780c */ /* 0x000fe40003f05270 */
[CC--:B------:R-:W-:Y:S02]  /*0ac0*/  IMAD R11, R14.reuse, R7.reuse, UR4 ;  /* 0x000000040e0b7e24 */ /* 0x0c0fe4000f8e0207 */
[----:B0-----:R-:W-:-:S03]  /*0ad0*/  IMAD R10, R14, R7, R8 ;  /* 0x000000070e0a7224 */ /* 0x001fc600078e0208 */
[----:B------:R-:W-:Y:S02]  /*0ae0*/  LEA R12, R11, UR5, 0x2 ;  /* 0x000000050b0c7c11 */ /* 0x000fe4000f8e10ff */
[----:B------:R-:W-:-:S04]  /*0af0*/  LEA R10, R10, UR5, 0x2 ;  /* 0x000000050a0a7c11 */ /* 0x000fc8000f8e10ff */
[----:B------:R-:W-:Y:S04]  /*0b00*/  LDS R12, [R12] ;  /* 0x000000000c0c7984 */ /* 0x000fe80000000800 */
[----:B------:R-:W0:Y:S02]  /*0b10*/  LDS R11, [R10] ;  /* 0x000000000a0b7984 */ /* 0x000e240000000800 */
[----:B0-----:R-:W-:-:S05]  /*0b20*/  VIADDMNMX R11, R13, R12, R11, PT ;  /* 0x0000000c0d0b7246 */ /* 0x001fca000380010b */
[----:B------:R1:W-:Y:S01]  /*0b30*/  STS [R10], R11 ;  /* 0x0000000b0a007388 */ /* 0x0003e20000000800 */
[----:B------:R-:W-:Y:S05]  /*0b40*/  @!P0 BRA `(.L_x_29) ;  /* 0x0000000000588947 */ /* 0x000fea0003800000 */
[----:B-1----:R-:W-:Y:S01]  /*0b50*/  IADD3 R10, PT, PT, R14, 0x20, RZ ;  /* 0x000000200e0a7810 */ /* 0x002fe20007ffe0ff */
[----:B------:R-:W-:Y:S01]  /*0b60*/  LDS R13, [R9] ;  /* 0x00000000090d7984 */ /* 0x000fe20000000800 */
[----:B------:R-:W-:-:S03]  /*0b70*/  ISETP.NE.AND P0, PT, R2, 0x2, PT ;  /* 0x000000020200780c */ /* 0x000fc60003f05270 */
[CC--:B------:R-:W-:Y:S02]  /*0b80*/  IMAD R11, R10.reuse, R7.reuse, UR4 ;  /* 0x000000040a0b7e24 */ /* 0x0c0fe4000f8e0207 */
[----:B------:R-:W-:-:S03]  /*0b90*/  IMAD R10, R10, R7, R8 ;  /* 0x000000070a0a7224 */ /* 0x000fc600078e0208 */
[----:B------:R-:W-:Y:S02]  /*0ba0*/  LEA R12, R11, UR5, 0x2 ;  /* 0x000000050b0c7c11 */ /* 0x000fe4000f8e10ff */
[----:B------:R-:W-:-:S04]  /*0bb0*/  LEA R10, R10, UR5, 0x2 ;  /* 0x000000050a0a7c11 */ /* 0x000fc8000f8e10ff */
[----:B------:R-:W-:Y:S04]  /*0bc0*/  LDS R12, [R12] ;  /* 0x000000000c0c7984 */ /* 0x000fe80000000800 */
[----:B------:R-:W0:Y:S02]  /*0bd0*/  LDS R11, [R10] ;  /* 0x000000000a0b7984 */ /* 0x000e240000000800 */
[----:B0-----:R-:W-:-:S05]  /*0be0*/  VIADDMNMX R11, R13, R12, R11, PT ;  /* 0x0000000c0d0b7246 */ /* 0x001fca000380010b */
[----:B------:R2:W-:Y:S01]  /*0bf0*/  STS [R10], R11 ;  /* 0x0000000b0a007388 */ /* 0x0005e20000000800 */
[----:B------:R-:W-:Y:S05]  /*0c00*/  @!P0 BRA `(.L_x_29) ;  /* 0x0000000000288947 */ /* 0x000fea0003800000 */
[----:B--2---:R-:W-:Y:S01]  /*0c10*/  VIADD R10, R14, 0x40 ;  /* 0x000000400e0a7836 */ /* 0x004fe20000000000 */
[----:B------:R-:W-:Y:S03]  /*0c20*/  LDS R9, [R9] ;  /* 0x0000000009097984 */ /* 0x000fe60000000800 */
[CC--:B------:R-:W-:Y:S02]  /*0c30*/  IMAD R11, R10.reuse, R7.reuse, UR4 ;  /* 0x000000040a0b7e24 */ /* 0x0c0fe4000f8e0207 */
[----:B------:R-:W-:-:S03]  /*0c40*/  IMAD R8, R10, R7, R8 ;  /* 0x000000070a087224 */ /* 0x000fc600078e0208 */
[----:B------:R-:W-:Y:S02]  /*0c50*/  LEA R11, R11, UR5, 0x2 ;  /* 0x000000050b0b7c11 */ /* 0x000fe4000f8e10ff */
[----:B------:R-:W-:-:S04]  /*0c60*/  LEA R8, R8, UR5, 0x2 ;  /* 0x0000000508087c11 */ /* 0x000fc8000f8e10ff */
[----:B------:R-:W-:Y:S04]  /*0c70*/  LDS R11, [R11] ;  /* 0x000000000b0b7984 */ /* 0x000fe80000000800 */
[----:B------:R-:W0:Y:S02]  /*0c80*/  LDS R10, [R8] ;  /* 0x00000000080a7984 */ /* 0x000e240000000800 */
[----:B0-----:R-:W-:-:S05]  /*0c90*/  VIADDMNMX R13, R9, R11, R10, PT ;  /* 0x0000000b090d7246 */ /* 0x001fca000380010a */
[----:B------:R3:W-:Y:S02]  /*0ca0*/  STS [R8], R13 ;  /* 0x0000000d08007388 */ /* 0x0007e40000000800 */
.L_x_29:
[----:B------:R-:W-:-:S04]  /*0cb0*/  IADD3 R6, PT, PT, R6, 0x1, RZ ;  /* 0x0000000106067810 */ /* 0x000fc80007ffe0ff */
[----:B------:R-:W-:-:S13]  /*0cc0*/  ISETP.NE.AND P0, PT, R6, R5, PT ;  /* 0x000000050600720c */ /* 0x000fda0003f05270 */
[----:B------:R-:W-:Y:S05]  /*0cd0*/  @P0 BRA `(.L_x_30) ;  /* 0xfffffff800880947 */ /* 0x000fea000383ffff */
[----:B------:R-:W-:Y:S01]  /*0ce0*/  UIADD3 UR4, UPT, UPT, UR4, 0x1, URZ ;  /* 0x0000000104047890 */ /* 0x000fe2000fffe0ff */
[----:B------:R-:W-:Y:S05]  /*0cf0*/  BAR.SYNC.DEFER_BLOCKING 0x0 ;  /* 0x0000000000007b1d */ /* 0x000fea0000010000 */
[----:B------:R-:W-:-:S13]  /*0d00*/  ISETP.NE.AND P0, PT, R7, UR4, PT ;  /* 0x0000000407007c0c */ /* 0x000fda000bf05270 */
[----:B------:R-:W-:Y:S05]  /*0d10*/  @P0 BRA `(.L_x_31) ;  /* 0xfffffff800740947 */ /* 0x000fea000383ffff */
[----:B------:R-:W4:Y:S01]  /*0d20*/  LDCU UR4, c[0x0][0x384] ;  /* 0x00007080ff0477ac */ /* 0x000f220008000800 */
[C---:B---3--:R-:W-:Y:S01]  /*0d30*/  VIADD R8, R0.reuse, 0x20 ;  /* 0x0000002000087836 */ /* 0x048fe20000000000 */
[C---:B012---:R-:W-:Y:S01]  /*0d40*/  IADD3 R10, PT, PT, R0.reuse, 0x40, RZ ;  /* 0x00000040000a7810 */ /* 0x047fe20007ffe0ff */
[----:B------:R-:W-:Y:S01]  /*0d50*/  VIADD R14, R0, 0x60 ;  /* 0x00000060000e7836 */ /* 0x000fe20000000000 */
[----:B------:R-:W0:Y:S01]  /*0d60*/  LDCU UR6, c[0x0][0x390] ;  /* 0x00007200ff0677ac */ /* 0x000e220008000800 */
[-C--:B------:R-:W-:Y:S02]  /*0d70*/  IMAD R12, R8, R7.reuse, RZ ;  /* 0x00000007080c7224 */ /* 0x080fe400078e02ff */
[-C--:B------:R-:W-:Y:S02]  /*0d80*/  IMAD R13, R10, R7.reuse, RZ ;  /* 0x000000070a0d7224 */ /* 0x080fe400078e02ff */
[-C--:B------:R-:W-:Y:S01]  /*0d90*/  IMAD R14, R14, R7.reuse, RZ ;  /* 0x000000070e0e7224 */ /* 0x080fe200078e02ff */
[----:B------:R-:W-:Y:S01]  /*0da0*/  LEA R12, R12, UR5, 0x2 ;  /* 0x000000050c0c7c11 */ /* 0x000fe2000f8e10ff */
[----:B------:R-:W-:Y:S01]  /*0db0*/  IMAD R11, R0, R7, RZ ;  /* 0x00000007000b7224 */ /* 0x000fe200078e02ff */
[----:B------:R-:W-:-:S02]  /*0dc0*/  LEA R13, R13, UR5, 0x2 ;  /* 0x000000050d0d7c11 */ /* 0x000fc4000f8e10ff */
[----:B------:R-:W-:Y:S02]  /*0dd0*/  LEA R20, R14, UR5, 0x2 ;  /* 0x000000050e147c11 */ /* 0x000fe4000f8e10ff */
[----:B------:R-:W-:Y:S01]  /*0de0*/  LEA R11, R11, UR5, 0x2 ;  /* 0x000000050b0b7c11 */ /* 0x000fe2000f8e10ff */
[C---:B----4-:R-:W-:Y:S02]  /*0df0*/  IMAD R16, R7.reuse, UR4, R0 ;  /* 0x0000000407107c24 */ /* 0x050fe4000f8e0200 */
[----:B------:R-:W-:Y:S02]  /*0e00*/  IMAD R9, R7, UR4, R3 ;  /* 0x0000000407097c24 */ /* 0x000fe4000f8e0203 */
[C---:B------:R-:W-:Y:S01]  /*0e10*/  VIADD R10, R16.reuse, 0x40 ;  /* 0x00000040100a7836 */ /* 0x040fe20000000000 */
[C---:B------:R-:W-:Y:S01]  /*0e20*/  IADD3 R8, PT, PT, R16.reuse, 0x20, RZ ;  /* 0x0000002010087810 */ /* 0x040fe20007ffe0ff */
[C---:B0-----:R-:W-:Y:S01]  /*0e30*/  IMAD R5, R16.reuse, UR6, R9 ;  /* 0x0000000610057c24 */ /* 0x041fe2000f8e0209 */
[----:B------:R-:W-:-:S03]  /*0e40*/  IADD3 R18, PT, PT, R16, 0x60, RZ ;  /* 0x0000006010127810 */ /* 0x000fc60007ffe0ff */
[--C-:B------:R-:W-:Y:S02]  /*0e50*/  IMAD R7, R8, UR6, R9.reuse ;  /* 0x0000000608077c24 */ /* 0x100fe4000f8e0209 */
[--C-:B------:R-:W-:Y:S02]  /*0e60*/  IMAD R8, R10, UR6, R9.reuse ;  /* 0x000000060a087c24 */ /* 0x100fe4000f8e0209 */
[----:B------:R-:W-:Y:S02]  /*0e70*/  IMAD R9, R18, UR6, R9 ;  /* 0x0000000612097c24 */ /* 0x000fe4000f8e0209 */
[----:B------:R-:W-:-:S07]  /*0e80*/  IMAD.MOV.U32 R10, RZ, RZ, RZ ;  /* 0x000000ffff0a7224 */ /* 0x000fce00078e00ff */
.L_x_35:
[----:B0-----:R-:W0:Y:S01]  /*0e90*/  LDC R21, c[0x0][0x380] ;  /* 0x0000e000ff157b82 */ /* 0x001e220000000800 */
[----:B------:R-:W-:Y:S01]  /*0ea0*/  LEA R22, R10, R3, 0x5 ;  /* 0x000000030a167211 */ /* 0x000fe200078e28ff */
[----:B--2---:R-:W-:Y:S01]  /*0eb0*/  IMAD.MOV.U32 R15, RZ, RZ, RZ ;  /* 0x000000ffff0f7224 */ /* 0x004fe200078e00ff */
[----:B0-----:R-:W-:-:S13]  /*0ec0*/  ISETP.GE.U32.AND P0, PT, R21, 0x61, PT ;  /* 0x000000611500780c */ /* 0x001fda0003f06070 */
[----:B-1----:R-:W-:Y:S05]  /*0ed0*/  @!P0 BRA `(.L_x_32) ;  /* 0x0000000000888947 */ /* 0x002fea0003800000 */
[----:B------:R-:W-:Y:S01]  /*0ee0*/  LOP3.LUT R26, R6, 0xfffffffc, RZ, 0xc0, !PT ;  /* 0xfffffffc061a7812 */ /* 0x000fe200078ec0ff */
[----:B------:R-:W-:Y:S01]  /*0ef0*/  IMAD R23, R10, 0x20, R7 ;  /* 0x000000200a177824 */ /* 0x000fe200078e0207 */
[----:B------:R-:W-:Y:S01]  /*0f00*/  SHF.L.U32 R24, R22, 0x2, RZ ;  /* 0x0000000216187819 */ /* 0x000fe200000006ff */
[C---:B------:R-:W-:Y:S01]  /*0f10*/  IMAD R27, R10.reuse, 0x20, R9 ;  /* 0x000000200a1b7824 */ /* 0x040fe200078e0209 */
[C---:B------:R-:W-:Y:S01]  /*0f20*/  LEA R25, R10.reuse, R8, 0x5 ;  /* 0x000000080a197211 */ /* 0x040fe200078e28ff */
[----:B------:R-:W-:Y:S01]  /*0f30*/  IMAD.MOV R26, RZ, RZ, -R26 ;  /* 0x000000ffff1a7224 */ /* 0x000fe200078e0a1a */
[----:B------:R-:W-:-:S07]  /*0f40*/  LEA R29, R10, R5, 0x5 ;  /* 0x000000050a1d7211 */ /* 0x000fce00078e28ff */
.L_x_33:
[----:B0-----:R-:W-:Y:S01]  /*0f50*/  IADD3 R28, PT, PT, R11, R24, RZ ;  /* 0x000000180b1c7210 */ /* 0x001fe20007ffe0ff */
[----:B------:R-:W-:Y:S01]  /*0f60*/  IMAD.IADD R18, R12, 0x1, R24 ;  /* 0x000000010c127824 */ /* 0x000fe200078e0218 */
[----:B------:R-:W0:Y:S01]  /*0f70*/  LDC.64 R14, c[0x0][0x388] ;  /* 0x0000e200ff0e7b82 */ /* 0x000e220000000a00 */
[----:B------:R-:W-:-:S03]  /*0f80*/  IADD3 R26, PT, PT, R26, 0x4, RZ ;  /* 0x000000041a1a7810 */ /* 0x000fc60007ffe0ff */
[----:B------:R-:W1:Y:S01]  /*0f90*/  LDS R28, [R28] ;  /* 0x000000001c1c7984 */ /* 0x000e620000000800 */
[----:B------:R-:W-:-:S03]  /*0fa0*/  ISETP.NE.AND P0, PT, R26, RZ, PT ;  /* 0x000000ff1a00720c */ /* 0x000fc60003f05270 */
[----:B------:R2:W3:Y:S02]  /*0fb0*/  LDS R19, [R18] ;  /* 0x0000000012137984 */ /* 0x0004e40000000800 */
[----:B--2---:R-:W-:Y:S01]  /*0fc0*/  IADD3 R18, PT, PT, R13, R24, RZ ;  /* 0x000000180d127210 */ /* 0x004fe20007ffe0ff */
[----:B0-----:R-:W-:-:S05]  /*0fd0*/  IMAD.WIDE R16, R29, 0x4, R14 ;  /* 0x000000041d107825 */ /* 0x001fca00078e020e */
[----:B-1----:R0:W-:Y:S02]  /*0fe0*/  STG.E desc[UR8][R16.64], R28 ;  /* 0x0000001c10007986 */ /* 0x0021e4000c101908 */
[----:B0-----:R-:W-:-:S04]  /*0ff0*/  IMAD.WIDE R16, R23, 0x4, R14 ;  /* 0x0000000417107825 */ /* 0x001fc800078e020e */
[--C-:B------:R-:W-:Y:S01]  /*1000*/  IMAD.IADD R28, R20, 0x1, R24.reuse ;  /* 0x00000001141c7824 */ /* 0x100fe200078e0218 */
[----:B---3--:R0:W-:Y:S01]  /*1010*/  STG.E desc[UR8][R16.64], R19 ;  /* 0x0000001310007986 */ /* 0x0081e2000c101908 */
[----:B------:R-:W-:-:S03]  /*1020*/  IMAD R24, R21, 0x200, R24 ;  /* 0x0000020015187824 */ /* 0x000fc600078e0218 */
[----:B------:R1:W2:Y:S04]  /*1030*/  LDS R17, [R18] ;  /* 0x0000000012117984 */ /* 0x0002a80000000800 */
[----:B------:R-:W3:Y:S01]  /*1040*/  LDS R28, [R28] ;  /* 0x000000001c1c7984 */ /* 0x000ee20000000800 */
[----:B0-----:R-:W0:Y:S01]  /*1050*/  LDC R16, c[0x0][0x390] ;  /* 0x0000e400ff107b82 */ /* 0x001e220000000800 */
[----:B-1----:R-:W-:-:S04]  /*1060*/  IMAD.WIDE R18, R25, 0x4, R14 ;  /* 0x0000000419127825 */ /* 0x002fc800078e020e */
[----:B------:R-:W-:-:S04]  /*1070*/  IMAD.WIDE R14, R27, 0x4, R14 ;  /* 0x000000041b0e7825 */ /* 0x000fc800078e020e */
[C---:B0-----:R-:W-:Y:S01]  /*1080*/  IMAD R23, R16.reuse, 0x80, R23 ;  /* 0x0000008010177824 */ /* 0x041fe200078e0217 */
[C---:B------:R-:W-:Y:S01]  /*1090*/  LEA R25, R16.reuse, R25, 0x7 ;  /* 0x0000001910197211 */ /* 0x040fe200078e38ff */
[C---:B------:R-:W-:Y:S01]  /*10a0*/  IMAD R27, R16.reuse, 0x80, R27 ;  /* 0x00000080101b7824 */ /* 0x040fe200078e021b */
[----:B------:R-:W-:Y:S01]  /*10b0*/  LEA R29, R16, R29, 0x7 ;  /* 0x0000001d101d7211 */ /* 0x000fe200078e38ff */
[----:B--2---:R0:W-:Y:S04]  /*10c0*/  STG.E desc[UR8][R18.64], R17 ;  /* 0x0000001112007986 */ /* 0x0041e8000c101908 */
[----:B---3--:R0:W-:Y:S01]  /*10d0*/  STG.E desc[UR8][R14.64], R28 ;  /* 0x0000001c0e007986 */ /* 0x0081e2000c101908 */
[----:B------:R-:W-:Y:S05]  /*10e0*/  @P0 BRA `(.L_x_33) ;  /* 0xfffffffc00980947 */ /* 0x000fea000383ffff */
[----:B0-----:R-:W-:-:S07]  /*10f0*/  MOV R15, R4 ;  /* 0x00000004000f7202 */ /* 0x001fce0000000f00 */
.L_x_32:
[----:B------:R-:W-:-:S13]  /*1100*/  ISETP.NE.AND P0, PT, R2, RZ, PT ;  /* 0x000000ff0200720c */ /* 0x000fda0003f05270 */
[----:B------:R-:W-:Y:S05]  /*1110*/  @!P0 BRA `(.L_x_34) ;  /* 0x00000000008c8947 */ /* 0x000fea0003800000 */
[----:B------:R-:W0:Y:S01]  /*1120*/  S2UR UR5, SR_CgaCtaId ;  /* 0x00000000000579c3 */ /* 0x000e220000008800 */
[----:B------:R-:W-:Y:S01]  /*1130*/  IMAD R18, R15, 0x20, R0 ;  /* 0x000000200f127824 */ /* 0x000fe200078e0200 */
[----:B------:R-:W-:Y:S01]  /*1140*/  UMOV UR4, 0x400 ;  /* 0x0000040000047882 */ /* 0x000fe20000000000 */
[----:B------:R-:W1:Y:S01]  /*1150*/  LDCU UR6, c[0x0][0x390] ;  /* 0x00007200ff0677ac */ /* 0x000e620008000800 */
[----:B------:R-:W-:Y:S01]  /*1160*/  ISETP.NE.AND P0, PT, R2, 0x1, PT ;  /* 0x000000010200780c */ /* 0x000fe20003f05270 */
[----:B------:R-:W-:Y:S01]  /*1170*/  IMAD R14, R18, R21, R22 ;  /* 0x00000015120e7224 */ /* 0x000fe200078e0216 */
[----:B0-----:R-:W-:Y:S01]  /*1180*/  ULEA UR4, UR5, UR4, 0x18 ;  /* 0x0000000405047291 */ /* 0x001fe2000f8ec0ff */
[----:B------:R-:W0:Y:S05]  /*1190*/  LDCU UR5, c[0x0][0x384] ;  /* 0x00007080ff0577ac */ /* 0x000e2a0008000800 */
[----:B------:R-:W-:-:S02]  /*11a0*/  LEA R23, R14, UR4, 0x2 ;  /* 0x000000040e177c11 */ /* 0x000fc4000f8e10ff */
[----:B------:R-:W2:Y:S04]  /*11b0*/  LDC.64 R14, c[0x0][0x388] ;  /* 0x0000e200ff0e7b82 */ /* 0x000ea80000000a00 */
[----:B------:R-:W3:Y:S01]  /*11c0*/  LDS R23, [R23] ;  /* 0x0000000017177984 */ /* 0x000ee20000000800 */
[C---:B0-----:R-:W-:Y:S02]  /*11d0*/  IMAD R19, R21.reuse, UR5, R18 ;  /* 0x0000000515137c24 */ /* 0x041fe4000f8e0212 */
[----:B------:R-:W-:-:S04]  /*11e0*/  IMAD R24, R21, UR5, R22 ;  /* 0x0000000515187c24 */ /* 0x000fc8000f8e0216 */
[----:B-1----:R-:W-:-:S04]  /*11f0*/  IMAD R17, R19, UR6, R24 ;  /* 0x0000000613117c24 */ /* 0x002fc8000f8e0218 */
[----:B--2---:R-:W-:-:S05]  /*1200*/  IMAD.WIDE R16, R17, 0x4, R14 ;  /* 0x0000000411107825 */ /* 0x004fca00078e020e */
[----:B---3--:R0:W-:Y:S01]  /*1210*/  STG.E desc[UR8][R16.64], R23 ;  /* 0x0000001710007986 */ /* 0x0081e2000c101908 */
[----:B------:R-:W-:Y:S05]  /*1220*/  @!P0 BRA `(.L_x_34) ;  /* 0x0000000000488947 */ /* 0x000fea0003800000 */
[----:B0-----:R-:W-:Y:S01]  /*1230*/  IADD3 R16, PT, PT, R18, 0x20, RZ ;  /* 0x0000002012107810 */ /* 0x001fe20007ffe0ff */
[----:B------:R-:W-:Y:S01]  /*1240*/  VIADD R17, R19, 0x20 ;  /* 0x0000002013117836 */ /* 0x000fe20000000000 */
[----:B------:R-:W-:-:S03]  /*1250*/  ISETP.NE.AND P0, PT, R2, 0x2, PT ;  /* 0x000000020200780c */ /* 0x000fc60003f05270 */
[----:B------:R-:W-:Y:S02]  /*1260*/  IMAD R16, R16, R21, R22 ;  /* 0x0000001510107224 */ /* 0x000fe400078e0216 */
[----:B------:R-:W-:-:S03]  /*1270*/  IMAD R17, R17, UR6, R24 ;  /* 0x0000000611117c24 */ /* 0x000fc6000f8e0218 */
[----:B------:R-:W-:Y:S01]  /*1280*/  LEA R23, R16, UR4, 0x2 ;  /* 0x0000000410177c11 */ /* 0x000fe2000f8e10ff */
[----:B------:R-:W-:-:S05]  /*1290*/  IMAD.WIDE R16, R17, 0x4, R14 ;  /* 0x0000000411107825 */ /* 0x000fca00078e020e */
[----:B------:R-:W0:Y:S04]  /*12a0*/  LDS R23, [R23] ;  /* 0x0000000017177984 */ /* 0x000e280000000800 */
[----:B0-----:R1:W-:Y:S01]  /*12b0*/  STG.E desc[UR8][R16.64], R23 ;  /* 0x0000001710007986 */ /* 0x0013e2000c101908 */
[----:B------:R-:W-:Y:S05]  /*12c0*/  @!P0 BRA `(.L_x_34) ;  /* 0x0000000000208947 */ /* 0x000fea0003800000 */
[----:B------:R-:W-:Y:S01]  /*12d0*/  IADD3 R18, PT, PT, R18, 0x40, RZ ;  /* 0x0000004012127810 */ /* 0x000fe20007ffe0ff */
[----:B------:R-:W-:-:S04]  /*12e0*/  VIADD R19, R19, 0x40 ;  /* 0x0000004013137836 */ /* 0x000fc80000000000 */
[----:B------:R-:W-:Y:S02]  /*12f0*/  IMAD R18, R18, R21, R22 ;  /* 0x0000001512127224 */ /* 0x000fe400078e0216 */
[----:B------:R-:W-:-:S03]  /*1300*/  IMAD R19, R19, UR6, R24 ;  /* 0x0000000613137c24 */ /* 0x000fc6000f8e0218 */
[----:B------:R-:W-:Y:S01]  /*1310*/  LEA R18, R18, UR4, 0x2 ;  /* 0x0000000412127c11 */ /* 0x000fe2000f8e10ff */
[----:B------:R-:W-:-:S04]  /*1320*/  IMAD.WIDE R14, R19, 0x4, R14 ;  /* 0x00000004130e7825 */ /* 0x000fc800078e020e */
[----:B-1----:R-:W0:Y:S04]  /*1330*/  LDS R17, [R18] ;  /* 0x0000000012117984 */ /* 0x002e280000000800 */
[----:B0-----:R2:W-:Y:S02]  /*1340*/  STG.E desc[UR8][R14.64], R17 ;  /* 0x000000110e007986 */ /* 0x0015e4000c101908 */
.L_x_34:
[----:B------:R-:W-:-:S04]  /*1350*/  IADD3 R10, PT, PT, R10, 0x1, RZ ;  /* 0x000000010a0a7810 */ /* 0x000fc80007ffe0ff */
[----:B------:R-:W-:-:S13]  /*1360*/  ISETP.NE.AND P0, PT, R10, R6, PT ;  /* 0x000000060a00720c */ /* 0x000fda0003f05270 */
[----:B------:R-:W-:Y:S05]  /*1370*/  @P0 BRA `(.L_x_35) ;  /* 0xfffffff800c40947 */ /* 0x000fea000383ffff */
[----:B------:R-:W-:Y:S05]  /*1380*/  EXIT ;  /* 0x000000000000794d */ /* 0x000fea0003800000 */
.L_x_36:
        /* <DEDUP_REMOVED lines=15> */
.L_x_39:


//--------------------- .nv.shared._Z6phase3iiPii --------------------------
	.section	.nv.shared._Z6phase3iiPii,"aw",@nobits
	.sectionflags	@""
	.align	4
.nv.shared._Z6phase3iiPii:
	.zero		33792


//--------------------- .nv.shared.reserved.0     --------------------------
	.section	.nv.shared.reserved.0,"aw",@nobits
	.weak		__nv_reservedSMEM_offset_0_alias
	.size		__nv_reservedSMEM_offset_0_alias, 0, 64
	.other		__nv_reservedSMEM_offset_0_alias,@"STO_CUDA_RESERVED_SHARED STV_DEFAULT"
__nv_reservedSMEM_offset_0_alias:
	.zero		0
	.zero		64


//--------------------- .nv.shared._Z6phase2iiPii --------------------------
	.section	.nv.shared._Z6phase2iiPii,"aw",@nobits
	.sectionflags	@""
	.align	4
.nv.shared._Z6phase2iiPii:
	.zero		33792


//--------------------- .nv.shared._Z6phase1iiPii --------------------------
	.section	.nv.shared._Z6phase1iiPii,"aw",@nobits
	.sectionflags	@""
	.align	4
.nv.shared._Z6phase1iiPii:
	.zero		17408


//--------------------- .nv.constant0._Z6phase3iiPii --------------------------
	.section	.nv.constant0._Z6phase3iiPii,"a",@progbits
	.sectionflags	@""
	.align	4
.nv.constant0._Z6phase3iiPii:
	.zero		916


//--------------------- .nv.constant0._Z6phase2iiPii --------------------------
	.section	.nv.constant0._Z6phase2iiPii,"a",@progbits
	.sectionflags	@""
	.align	4
.nv.constant0._Z6phase2iiPii:
	.zero		916


//--------------------- .nv.constant0._Z6phase1iiPii --------------------------
	.section	.nv.constant0._Z6phase1iiPii,"a",@progbits
	.sectionflags	@""
	.align	4
.nv.constant0._Z6phase1iiPii:
	.zero		916


//--------------------- SYMBOLS --------------------------

	.type		.nv.reservedSmem.offset0,@object
	.size		.nv.reservedSmem.offset0,0x4
	.type		.nv.reservedSmem.cap,@object
	.size		.nv.reservedSmem.cap,0x4
